// auto-generated by cutlass_sweep.conv — config: {"arch": "sm_100", "cluster_m": 1, "cluster_n": 1, "conv_kind": "dgrad", "dtype": "e4m3", "ndim": 3, "tile_k": 64, "tile_m": 128, "tile_n": 64}
#include "cutlass/cutlass.h"
#include "cute/tensor.hpp"
#include "cutlass/kernel_hardware_info.hpp"
#include "cutlass/conv/convolution.h"
#include "cutlass/conv/dispatch_policy.hpp"
#include "cutlass/conv/collective/collective_builder.hpp"
#include "cutlass/conv/kernel/conv_universal.hpp"
#include "cutlass/conv/device/conv_universal_adapter.hpp"
#include "cutlass/epilogue/collective/collective_builder.hpp"

using namespace cute;
using Elem = cutlass::float_e4m3_t;
using Acc  = float;
using LayoutAB = cutlass::layout::TensorNDHWC;
using LayoutC  = cutlass::layout::TensorNDHWC;
constexpr auto ConvOp = cutlass::conv::Operator::kDgrad;
using TileShape    = Shape<_128, _64, Shape<_64>>;
using ClusterShape = Shape<_1, _1, _1>;

using CollectiveEpilogue = typename cutlass::epilogue::collective::CollectiveBuilder<
    cutlass::arch::Sm100, cutlass::arch::OpClassTensorOp,
    TileShape, ClusterShape,
    cutlass::epilogue::collective::EpilogueTileAuto,
    Acc, Acc,
    Elem, LayoutC, 128 / cutlass::sizeof_bits<Elem>::value,
    Elem, LayoutC, 128 / cutlass::sizeof_bits<Elem>::value,
    cutlass::epilogue::collective::EpilogueScheduleAuto
  >::CollectiveOp;

using CollectiveMainloop = typename cutlass::conv::collective::CollectiveBuilder<
    cutlass::arch::Sm100, cutlass::arch::OpClassTensorOp, ConvOp,
    Elem, LayoutAB, 128 / cutlass::sizeof_bits<Elem>::value,
    Elem, LayoutAB, 128 / cutlass::sizeof_bits<Elem>::value,
    Acc,
    TileShape, ClusterShape,
    cutlass::conv::collective::StageCountAutoCarveout<
        static_cast<int>(sizeof(typename CollectiveEpilogue::SharedStorage))>,
    cutlass::conv::collective::KernelScheduleAuto
  >::CollectiveOp;

using ProblemShape = cutlass::conv::ConvProblemShape<
    ConvOp, CollectiveMainloop::DispatchPolicy::NumSpatialDimensions>;
using ConvKernel = cutlass::conv::kernel::ConvUniversal<
    ProblemShape, CollectiveMainloop, CollectiveEpilogue>;
using Conv = cutlass::conv::device::ConvUniversalAdapter<ConvKernel>;

auto* _anchor = &cutlass::device_kernel<ConvKernel>;


// ===== COMPILED SASS (sm_100a) =====

	.target	sm_100a

	.elftype	@"ET_EXEC"


//--------------------- .note.nv.tkinfo           --------------------------
	.section	.note.nv.tkinfo,"",@"SHT_NOTE"
	.sectionflags	@"SHF_NOTE_NV_TKINFO"
	.tkinfo
        /*0018*/ 	.word	0x00000002
        /*0030*/ 	.string	""
        /*0030*/ 	.string	"ptxas"
        /*0030*/ 	.string	"Cuda compilation tools, release 13.0, V13.0.88"
        /*0030*/ 	.string	"Build cuda_13.0.r13.0/compiler.36424714_0"
        /*0030*/ 	.string	"-arch sm_100a -m 64 "



//--------------------- .note.nv.cuinfo           --------------------------
	.section	.note.nv.cuinfo,"",@"SHT_NOTE"
	.sectionflags	@"SHF_NOTE_NV_CUINFO"
        /*0018*/ 	.short	0x0002
        /*001a*/ 	.short	0x0064
        /*001c*/ 	.short	0x0082
	.zero		2


//--------------------- .nv.info                  --------------------------
	.section	.nv.info,"",@"SHT_CUDA_INFO"
	.align	4


	//----- nvinfo : EIATTR_REGCOUNT
	.align		4
        /*0000*/ 	.byte	0x04, 0x2f
        /*0002*/ 	.short	(.L_19 - .L_18)
	.align		4
.L_18:
        /*0004*/ 	.word	index@(_ZN7cutlass13device_kernelINS_4conv6kernel13ConvUniversalINS1_16ConvProblemShapeILNS1_8OperatorE1ELi3EEENS1_10collective14CollectiveConvINS1_47MainloopSm100TmaUmmaWarpSpecializedImplicitGemmILS5_1ELi17ELi3ELi1ELi2EN4cute5tupleIJNSA_1CILi1EEESD_SD_EEEEENSB_IJNSC_ILi128EEENSC_ILi64EEENSB_IJSH_EEEEEENS_12float_e4m3_tESK_NSA_8TiledMMAINSA_8MMA_AtomIJNSA_10MMA_TraitsINSA_19SM100_MMA_F8F6F4_SSEJSK_SK_fSG_SH_NSA_17integral_constantINSA_4UMMA5MajorELSR_0EEENSP_ISR_LSR_1EEENSP_INSQ_7ScaleInELSU_0EEESV_EEEEEENSA_6LayoutISE_NSB_IJNSC_ILi0EEESZ_SZ_EEEEENSB_IJNSA_10UnderscoreES12_S12_EEEEENS7_6detail27Sm100ImplicitGemmTileTraitsINSA_20SM90_TMA_LOAD_IM2COLENSA_14ComposedLayoutINSA_7SwizzleILi2ELi4ELi3EEENSA_18smem_ptr_flag_bitsILi8EEENSY_INSB_IJNSC_ILi8EEESH_EEENSB_IJSH_SD_EEEEEEEvEENS16_INSA_13SM90_TMA_LOADENS18_IS1A_S1C_NSY_INSB_IJSH_S1D_EEENSB_IJSD_SH_EEEEEEEvEEEENS_8epilogue10collective18CollectiveEpilogueINS1Q_23Sm100TmaWarpSpecializedILi1ELi1ELi64ELb0ELb0EEEJSJ_NSB_IJNSY_ISG_SD_EENSY_ISH_SD_EEEEESK_NSB_IJNSB_IJllllEEESD_SZ_EEESK_S1Z_NS1Q_6fusion15FusionCallbacksIS1U_NS20_17LinearCombinationISK_fSK_fLNS_15FloatRoundStyleE2EEESJ_S1X_JEEENSA_5SM1004TMEM4LOAD26SM100_TMEM_LOAD_32dp32b64xES17_S1H_NSA_39AutoVectorizingCopyWithAssumedAlignmentILi128EEENSA_21SM90_TMA_STORE_IM2COLES1H_S2B_S2B_EEEvvEEEEvNT_6ParamsE)
        /*0008*/ 	.word	0x00000096


	//----- nvinfo : EIATTR_FRAME_SIZE
	.align		4
.L_19:
        /*000c*/ 	.byte	0x04, 0x11
        /*000e*/ 	.short	(.L_21 - .L_20)
	.align		4
.L_20:
        /*0010*/ 	.word	index@($__internal_2_$__cuda_sm10x_tcgen05_guardrail_trap_unallocated_columns_being_dealloced)
        /*0014*/ 	.word	0x00000008


	//----- nvinfo : EIATTR_FRAME_SIZE
	.align		4
.L_21:
        /*0018*/ 	.byte	0x04, 0x11
        /*001a*/ 	.short	(.L_23 - .L_22)
	.align		4
.L_22:
        /*001c*/ 	.word	index@($__internal_1_$__cuda_sm10x_tcgen05_guardrail_trap_phase_invalid_during_alloc)
        /*0020*/ 	.word	0x00000008


	//----- nvinfo : EIATTR_FRAME_SIZE
	.align		4
.L_23:
        /*0024*/ 	.byte	0x04, 0x11
        /*0026*/ 	.short	(.L_25 - .L_24)
	.align		4
.L_24:
        /*0028*/ 	.word	index@($__internal_0_$__cuda_sm10x_tcgen05_guardrail_trap_col_being_dealloced_not_returned_by_alloc)
        /*002c*/ 	.word	0x00000008


	//----- nvinfo : EIATTR_FRAME_SIZE
	.align		4
.L_25:
        /*0030*/ 	.byte	0x04, 0x11
        /*0032*/ 	.short	(.L_27 - .L_26)
	.align		4
.L_26:
        /*0034*/ 	.word	index@(_ZN7cutlass13device_kernelINS_4conv6kernel13ConvUniversalINS1_16ConvProblemShapeILNS1_8OperatorE1ELi3EEENS1_10collective14CollectiveConvINS1_47MainloopSm100TmaUmmaWarpSpecializedImplicitGemmILS5_1ELi17ELi3ELi1ELi2EN4cute5tupleIJNSA_1CILi1EEESD_SD_EEEEENSB_IJNSC_ILi128EEENSC_ILi64EEENSB_IJSH_EEEEEENS_12float_e4m3_tESK_NSA_8TiledMMAINSA_8MMA_AtomIJNSA_10MMA_TraitsINSA_19SM100_MMA_F8F6F4_SSEJSK_SK_fSG_SH_NSA_17integral_constantINSA_4UMMA5MajorELSR_0EEENSP_ISR_LSR_1EEENSP_INSQ_7ScaleInELSU_0EEESV_EEEEEENSA_6LayoutISE_NSB_IJNSC_ILi0EEESZ_SZ_EEEEENSB_IJNSA_10UnderscoreES12_S12_EEEEENS7_6detail27Sm100ImplicitGemmTileTraitsINSA_20SM90_TMA_LOAD_IM2COLENSA_14ComposedLayoutINSA_7SwizzleILi2ELi4ELi3EEENSA_18smem_ptr_flag_bitsILi8EEENSY_INSB_IJNSC_ILi8EEESH_EEENSB_IJSH_SD_EEEEEEEvEENS16_INSA_13SM90_TMA_LOADENS18_IS1A_S1C_NSY_INSB_IJSH_S1D_EEENSB_IJSD_SH_EEEEEEEvEEEENS_8epilogue10collective18CollectiveEpilogueINS1Q_23Sm100TmaWarpSpecializedILi1ELi1ELi64ELb0ELb0EEEJSJ_NSB_IJNSY_ISG_SD_EENSY_ISH_SD_EEEEESK_NSB_IJNSB_IJllllEEESD_SZ_EEESK_S1Z_NS1Q_6fusion15FusionCallbacksIS1U_NS20_17LinearCombinationISK_fSK_fLNS_15FloatRoundStyleE2EEESJ_S1X_JEEENSA_5SM1004TMEM4LOAD26SM100_TMEM_LOAD_32dp32b64xES17_S1H_NSA_39AutoVectorizingCopyWithAssumedAlignmentILi128EEENSA_21SM90_TMA_STORE_IM2COLES1H_S2B_S2B_EEEvvEEEEvNT_6ParamsE)
        /*0038*/ 	.word	0x00000008


	//----- nvinfo : EIATTR_MIN_STACK_SIZE
	.align		4
.L_27:
        /*003c*/ 	.byte	0x04, 0x12
        /*003e*/ 	.short	(.L_29 - .L_28)
	.align		4
.L_28:
        /*0040*/ 	.word	index@(_ZN7cutlass13device_kernelINS_4conv6kernel13ConvUniversalINS1_16ConvProblemShapeILNS1_8OperatorE1ELi3EEENS1_10collective14CollectiveConvINS1_47MainloopSm100TmaUmmaWarpSpecializedImplicitGemmILS5_1ELi17ELi3ELi1ELi2EN4cute5tupleIJNSA_1CILi1EEESD_SD_EEEEENSB_IJNSC_ILi128EEENSC_ILi64EEENSB_IJSH_EEEEEENS_12float_e4m3_tESK_NSA_8TiledMMAINSA_8MMA_AtomIJNSA_10MMA_TraitsINSA_19SM100_MMA_F8F6F4_SSEJSK_SK_fSG_SH_NSA_17integral_constantINSA_4UMMA5MajorELSR_0EEENSP_ISR_LSR_1EEENSP_INSQ_7ScaleInELSU_0EEESV_EEEEEENSA_6LayoutISE_NSB_IJNSC_ILi0EEESZ_SZ_EEEEENSB_IJNSA_10UnderscoreES12_S12_EEEEENS7_6detail27Sm100ImplicitGemmTileTraitsINSA_20SM90_TMA_LOAD_IM2COLENSA_14ComposedLayoutINSA_7SwizzleILi2ELi4ELi3EEENSA_18smem_ptr_flag_bitsILi8EEENSY_INSB_IJNSC_ILi8EEESH_EEENSB_IJSH_SD_EEEEEEEvEENS16_INSA_13SM90_TMA_LOADENS18_IS1A_S1C_NSY_INSB_IJSH_S1D_EEENSB_IJSD_SH_EEEEEEEvEEEENS_8epilogue10collective18CollectiveEpilogueINS1Q_23Sm100TmaWarpSpecializedILi1ELi1ELi64ELb0ELb0EEEJSJ_NSB_IJNSY_ISG_SD_EENSY_ISH_SD_EEEEESK_NSB_IJNSB_IJllllEEESD_SZ_EEESK_S1Z_NS1Q_6fusion15FusionCallbacksIS1U_NS20_17LinearCombinationISK_fSK_fLNS_15FloatRoundStyleE2EEESJ_S1X_JEEENSA_5SM1004TMEM4LOAD26SM100_TMEM_LOAD_32dp32b64xES17_S1H_NSA_39AutoVectorizingCopyWithAssumedAlignmentILi128EEENSA_21SM90_TMA_STORE_IM2COLES1H_S2B_S2B_EEEvvEEEEvNT_6ParamsE)
        /*0044*/ 	.word	0x00000008
.L_29:


//--------------------- .nv.compat                --------------------------
	.section	.nv.compat,"",@"SHT_CUDA_COMPAT_INFO"
	.align	4
        /*0000*/ 	.byte	0x02, 0x09, 0x01, 0x00, 0x02, 0x02, 0x02, 0x00, 0x02, 0x05, 0x05, 0x00, 0x03, 0x07, 0x01, 0x01
        /*0010*/ 	.byte	0x02, 0x03, 0x01, 0x00, 0x02, 0x06, 0x01, 0x00, 0x04, 0x0b, 0x08, 0x00, 0x09, 0x00, 0x00, 0x00
        /*0020*/ 	.byte	0x00, 0x00, 0x00, 0x00


//--------------------- .nv.info._ZN7cutlass13device_kernelINS_4conv6kernel13ConvUniversalINS1_16ConvProblemShapeILNS1_8OperatorE1ELi3EEENS1_10collective14CollectiveConvINS1_47MainloopSm100TmaUmmaWarpSpecializedImplicitGemmILS5_1ELi17ELi3ELi1ELi2EN4cute5tupleIJNSA_1CILi1EEESD_SD_EEEEENSB_IJNSC_ILi128EEENSC_ILi64EEENSB_IJSH_EEEEEENS_12float_e4m3_tESK_NSA_8TiledMMAINSA_8MMA_AtomIJNSA_10MMA_TraitsINSA_19SM100_MMA_F8F6F4_SSEJSK_SK_fSG_SH_NSA_17integral_constantINSA_4UMMA5MajorELSR_0EEENSP_ISR_LSR_1EEENSP_INSQ_7ScaleInELSU_0EEESV_EEEEEENSA_6LayoutISE_NSB_IJNSC_ILi0EEESZ_SZ_EEEEENSB_IJNSA_10UnderscoreES12_S12_EEEEENS7_6detail27Sm100ImplicitGemmTileTraitsINSA_20SM90_TMA_LOAD_IM2COLENSA_14ComposedLayoutINSA_7SwizzleILi2ELi4ELi3EEENSA_18smem_ptr_flag_bitsILi8EEENSY_INSB_IJNSC_ILi8EEESH_EEENSB_IJSH_SD_EEEEEEEvEENS16_INSA_13SM90_TMA_LOADENS18_IS1A_S1C_NSY_INSB_IJSH_S1D_EEENSB_IJSD_SH_EEEEEEEvEEEENS_8epilogue10collective18CollectiveEpilogueINS1Q_23Sm100TmaWarpSpecializedILi1ELi1ELi64ELb0ELb0EEEJSJ_NSB_IJNSY_ISG_SD_EENSY_ISH_SD_EEEEESK_NSB_IJNSB_IJllllEEESD_SZ_EEESK_S1Z_NS1Q_6fusion15FusionCallbacksIS1U_NS20_17LinearCombinationISK_fSK_fLNS_15FloatRoundStyleE2EEESJ_S1X_JEEENSA_5SM1004TMEM4LOAD26SM100_TMEM_LOAD_32dp32b64xES17_S1H_NSA_39AutoVectorizingCopyWithAssumedAlignmentILi128EEENSA_21SM90_TMA_STORE_IM2COLES1H_S2B_S2B_EEEvvEEEEvNT_6ParamsE --------------------------
	.section	.nv.info._ZN7cutlass13device_kernelINS_4conv6kernel13ConvUniversalINS1_16ConvProblemShapeILNS1_8OperatorE1ELi3EEENS1_10collective14CollectiveConvINS1_47MainloopSm100TmaUmmaWarpSpecializedImplicitGemmILS5_1ELi17ELi3ELi1ELi2EN4cute5tupleIJNSA_1CILi1EEESD_SD_EEEEENSB_IJNSC_ILi128EEENSC_ILi64EEENSB_IJSH_EEEEEENS_12float_e4m3_tESK_NSA_8TiledMMAINSA_8MMA_AtomIJNSA_10MMA_TraitsINSA_19SM100_MMA_F8F6F4_SSEJSK_SK_fSG_SH_NSA_17integral_constantINSA_4UMMA5MajorELSR_0EEENSP_ISR_LSR_1EEENSP_INSQ_7ScaleInELSU_0EEESV_EEEEEENSA_6LayoutISE_NSB_IJNSC_ILi0EEESZ_SZ_EEEEENSB_IJNSA_10UnderscoreES12_S12_EEEEENS7_6detail27Sm100ImplicitGemmTileTraitsINSA_20SM90_TMA_LOAD_IM2COLENSA_14ComposedLayoutINSA_7SwizzleILi2ELi4ELi3EEENSA_18smem_ptr_flag_bitsILi8EEENSY_INSB_IJNSC_ILi8EEESH_EEENSB_IJSH_SD_EEEEEEEvEENS16_INSA_13SM90_TMA_LOADENS18_IS1A_S1C_NSY_INSB_IJSH_S1D_EEENSB_IJSD_SH_EEEEEEEvEEEENS_8epilogue10collective18CollectiveEpilogueINS1Q_23Sm100TmaWarpSpecializedILi1ELi1ELi64ELb0ELb0EEEJSJ_NSB_IJNSY_ISG_SD_EENSY_ISH_SD_EEEEESK_NSB_IJNSB_IJllllEEESD_SZ_EEESK_S1Z_NS1Q_6fusion15FusionCallbacksIS1U_NS20_17LinearCombinationISK_fSK_fLNS_15FloatRoundStyleE2EEESJ_S1X_JEEENSA_5SM1004TMEM4LOAD26SM100_TMEM_LOAD_32dp32b64xES17_S1H_NSA_39AutoVectorizingCopyWithAssumedAlignmentILi128EEENSA_21SM90_TMA_STORE_IM2COLES1H_S2B_S2B_EEEvvEEEEvNT_6ParamsE,"",@"SHT_CUDA_INFO"
	.sectionflags	@""
	.align	4


	//----- nvinfo : EIATTR_CUDA_API_VERSION
	.align		4
        /*0000*/ 	.byte	0x04, 0x37
        /*0002*/ 	.short	(.L_31 - .L_30)
.L_30:
        /*0004*/ 	.word	0x00000082


	//----- nvinfo : EIATTR_KPARAM_INFO
	.align		4
.L_31:
        /*0008*/ 	.byte	0x04, 0x17
        /*000a*/ 	.short	(.L_33 - .L_32)
.L_32:
        /*000c*/ 	.word	0x00000000
        /*0010*/ 	.short	0x0000
        /*0012*/ 	.short	0x0000
        /*0014*/ 	.byte	0x00, 0xf0, 0x01, 0x24


	//----- nvinfo : EIATTR_AT_ENTRY_FRAGMENTS
	.align		4
.L_33:
        /*0018*/ 	.byte	0x04, 0x4f
        /*001a*/ 	.short	(.L_35 - .L_34)


	//   ....[0]....
.L_34:
        /*001c*/ 	.word	0x00000006


	//----- nvinfo : EIATTR_RESERVED_SMEM_USED
	.align		4
.L_35:
        /*0020*/ 	.byte	0x01, 0x41
	.zero		2


	//----- nvinfo : EIATTR_SPARSE_MMA_MASK
	.align		4
        /*0024*/ 	.byte	0x03, 0x50
        /*0026*/ 	.short	0x0000


	//----- nvinfo : EIATTR_TCGEN05_1CTA_USED
	.align		4
        /*0028*/ 	.byte	0x01, 0x51
	.zero		2


	//----- nvinfo : EIATTR_MAXREG_COUNT
	.align		4
        /*002c*/ 	.byte	0x03, 0x1b
        /*002e*/ 	.short	0x00ff


	//----- nvinfo : EIATTR_NUM_BARRIERS
	.align		4
        /*0030*/ 	.byte	0x02, 0x4c
        /*0032*/ 	.byte	0x07
	.zero		1


	//----- nvinfo : EIATTR_EXTERNS
	.align		4
        /*0034*/ 	.byte	0x04, 0x0f
        /*0036*/ 	.short	(.L_37 - .L_36)


	//   ....[0]....
	.align		4
.L_36:
        /*0038*/ 	.word	index@(__assertfail)


	//----- nvinfo : EIATTR_MERCURY_ISA_VERSION
	.align		4
.L_37:
        /*003c*/ 	.byte	0x03, 0x5f
        /*003e*/ 	.short	0x0101


	//----- nvinfo : EIATTR_INT_WARP_WIDE_INSTR_OFFSETS
	.align		4
        /*0040*/ 	.byte	0x04, 0x31
        /*0042*/ 	.short	(.L_39 - .L_38)


	//   ....[0]....
.L_38:
        /*0044*/ 	.word	0x00004440


	//   ....[1]....
        /*0048*/ 	.word	0x00004460


	//   ....[2]....
        /*004c*/ 	.word	0x00004490


	//   ....[3]....
        /*0050*/ 	.word	0x00004fb0


	//   ....[4]....
        /*0054*/ 	.word	0x00005220


	//----- nvinfo : EIATTR_COOP_GROUP_MASK_REGIDS
	.align		4
.L_39:
        /*0058*/ 	.byte	0x04, 0x29
        /*005a*/ 	.short	(.L_41 - .L_40)


	//   ....[0]....
.L_40:
        /*005c*/ 	.word	0xffffffff


	//   ....[1]....
        /*0060*/ 	.word	0xffffffff


	//   ....[2]....
        /*0064*/ 	.word	0xffffffff


	//   ....[3]....
        /*0068*/ 	.word	0xffffffff


	//   ....[4]....
        /*006c*/ 	.word	0xffffffff


	//   ....[5]....
        /*0070*/ 	.word	0xffffffff


	//   ....[6]....
        /*0074*/ 	.word	0xffffffff


	//   ....[7]....
        /*0078*/ 	.word	0xffffffff


	//   ....[8]....
        /*007c*/ 	.word	0xffffffff


	//   ....[9]....
        /*0080*/ 	.word	0xffffffff


	//   ....[10]....
        /*0084*/ 	.word	0xffffffff


	//   ....[11]....
        /*0088*/ 	.word	0xffffffff


	//----- nvinfo : EIATTR_COOP_GROUP_INSTR_OFFSETS
	.align		4
.L_41:
        /*008c*/ 	.byte	0x04, 0x28
        /*008e*/ 	.short	(.L_43 - .L_42)


	//   ....[0]....
.L_42:
        /*0090*/ 	.word	0x00000090


	//   ....[1]....
        /*0094*/ 	.word	0x00000520


	//   ....[2]....
        /*0098*/ 	.word	0x00000860


	//   ....[3]....
        /*009c*/ 	.word	0x000009a0


	//   ....[4]....
        /*00a0*/ 	.word	0x00000aa0


	//   ....[5]....
        /*00a4*/ 	.word	0x00000bf0


	//   ....[6]....
        /*00a8*/ 	.word	0x00002410


	//   ....[7]....
        /*00ac*/ 	.word	0x00003890


	//   ....[8]....
        /*00b0*/ 	.word	0x00003aa0


	//   ....[9]....
        /*00b4*/ 	.word	0x00003ad0


	//   ....[10]....
        /*00b8*/ 	.word	0x00004320


	//   ....[11]....
        /*00bc*/ 	.word	0x00004560


	//----- nvinfo : EIATTR_VRC_CTA_INIT_COUNT
	.align		4
.L_43:
        /*00c0*/ 	.byte	0x02, 0x4a
        /*00c2*/ 	.byte	0x80
	.zero		1


	//----- nvinfo : EIATTR_SYSCALL_OFFSETS
	.align		4
        /*00c4*/ 	.byte	0x04, 0x46
        /*00c6*/ 	.short	(.L_45 - .L_44)


	//   ....[0]....
.L_44:
        /*00c8*/ 	.word	0x00005d50


	//   ....[1]....
        /*00cc*/ 	.word	0x00005e90


	//   ....[2]....
        /*00d0*/ 	.word	0x00006680


	//----- nvinfo : EIATTR_MBARRIER_INSTR_OFFSETS
	.align		4
.L_45:
        /*00d4*/ 	.byte	0x04, 0x39
        /*00d6*/ 	.short	(.L_47 - .L_46)


	//   ....[0]....
.L_46:
        /*00d8*/ 	.word	0x00000620
        /*00dc*/ 	.word	0x000000ff
        /*00e0*/ 	.word	0x00000000
        /*00e4*/ 	.short	0x0100
        /*00e6*/ 	.byte	0x04
	.zero		1


	//   ....[1]....
        /*00e8*/ 	.word	0x00000630
        /*00ec*/ 	.word	0x000000ff
        /*00f0*/ 	.word	0x00000088
        /*00f4*/ 	.short	0x0100
        /*00f6*/ 	.byte	0x04
	.zero		1


	//   ....[2]....
        /*00f8*/ 	.word	0x00000640
        /*00fc*/ 	.word	0x000000ff
        /*0100*/ 	.word	0x00000008
        /*0104*/ 	.short	0x0100
        /*0106*/ 	.byte	0x04
	.zero		1


	//   ....[3]....
        /*0108*/ 	.word	0x00000650
        /*010c*/ 	.word	0x000000ff
        /*0110*/ 	.word	0x00000090
        /*0114*/ 	.short	0x0100
        /*0116*/ 	.byte	0x04
	.zero		1


	//   ....[4]....
        /*0118*/ 	.word	0x00000660
        /*011c*/ 	.word	0x000000ff
        /*0120*/ 	.word	0x00000010
        /*0124*/ 	.short	0x0100
        /*0126*/ 	.byte	0x04
	.zero		1


	//   ....[5]....
        /*0128*/ 	.word	0x00000670
        /*012c*/ 	.word	0x000000ff
        /*0130*/ 	.word	0x00000098
        /*0134*/ 	.short	0x0100
        /*0136*/ 	.byte	0x04
	.zero		1


	//   ....[6]....
        /*0138*/ 	.word	0x00000680
        /*013c*/ 	.word	0x000000ff
        /*0140*/ 	.word	0x00000018
        /*0144*/ 	.short	0x0100
        /*0146*/ 	.byte	0x04
	.zero		1


	//   ....[7]....
        /*0148*/ 	.word	0x00000690
        /*014c*/ 	.word	0x000000ff
        /*0150*/ 	.word	0x000000a0
        /*0154*/ 	.short	0x0100
        /*0156*/ 	.byte	0x04
	.zero		1


	//   ....[8]....
        /*0158*/ 	.word	0x000006a0
        /*015c*/ 	.word	0x000000ff
        /*0160*/ 	.word	0x00000020
        /*0164*/ 	.short	0x0100
        /*0166*/ 	.byte	0x04
	.zero		1


	//   ....[9]....
        /*0168*/ 	.word	0x000006b0
        /*016c*/ 	.word	0x000000ff
        /*0170*/ 	.word	0x000000a8
        /*0174*/ 	.short	0x0100
        /*0176*/ 	.byte	0x04
	.zero		1


	//   ....[10]....
        /*0178*/ 	.word	0x000006c0
        /*017c*/ 	.word	0x000000ff
        /*0180*/ 	.word	0x00000028
        /*0184*/ 	.short	0x0100
        /*0186*/ 	.byte	0x04
	.zero		1


	//   ....[11]....
        /*0188*/ 	.word	0x000006d0
        /*018c*/ 	.word	0x000000ff
        /*0190*/ 	.word	0x000000b0
        /*0194*/ 	.short	0x0100
        /*0196*/ 	.byte	0x04
	.zero		1


	//   ....[12]....
        /*0198*/ 	.word	0x000006e0
        /*019c*/ 	.word	0x000000ff
        /*01a0*/ 	.word	0x00000030
        /*01a4*/ 	.short	0x0100
        /*01a6*/ 	.byte	0x04
	.zero		1


	//   ....[13]....
        /*01a8*/ 	.word	0x000006f0
        /*01ac*/ 	.word	0x000000ff
        /*01b0*/ 	.word	0x000000b8
        /*01b4*/ 	.short	0x0100
        /*01b6*/ 	.byte	0x04
	.zero		1


	//   ....[14]....
        /*01b8*/ 	.word	0x00000700
        /*01bc*/ 	.word	0x000000ff
        /*01c0*/ 	.word	0x00000038
        /*01c4*/ 	.short	0x0100
        /*01c6*/ 	.byte	0x04
	.zero		1


	//   ....[15]....
        /*01c8*/ 	.word	0x00000710
        /*01cc*/ 	.word	0x000000ff
        /*01d0*/ 	.word	0x000000c0
        /*01d4*/ 	.short	0x0100
        /*01d6*/ 	.byte	0x04
	.zero		1


	//   ....[16]....
        /*01d8*/ 	.word	0x00000720
        /*01dc*/ 	.word	0x000000ff
        /*01e0*/ 	.word	0x00000040
        /*01e4*/ 	.short	0x0100
        /*01e6*/ 	.byte	0x04
	.zero		1


	//   ....[17]....
        /*01e8*/ 	.word	0x00000730
        /*01ec*/ 	.word	0x000000ff
        /*01f0*/ 	.word	0x000000c8
        /*01f4*/ 	.short	0x0100
        /*01f6*/ 	.byte	0x04
	.zero		1


	//   ....[18]....
        /*01f8*/ 	.word	0x00000740
        /*01fc*/ 	.word	0x000000ff
        /*0200*/ 	.word	0x00000048
        /*0204*/ 	.short	0x0100
        /*0206*/ 	.byte	0x04
	.zero		1


	//   ....[19]....
        /*0208*/ 	.word	0x00000750
        /*020c*/ 	.word	0x000000ff
        /*0210*/ 	.word	0x000000d0
        /*0214*/ 	.short	0x0100
        /*0216*/ 	.byte	0x04
	.zero		1


	//   ....[20]....
        /*0218*/ 	.word	0x00000760
        /*021c*/ 	.word	0x000000ff
        /*0220*/ 	.word	0x00000050
        /*0224*/ 	.short	0x0100
        /*0226*/ 	.byte	0x04
	.zero		1


	//   ....[21]....
        /*0228*/ 	.word	0x00000770
        /*022c*/ 	.word	0x000000ff
        /*0230*/ 	.word	0x000000d8
        /*0234*/ 	.short	0x0100
        /*0236*/ 	.byte	0x04
	.zero		1


	//   ....[22]....
        /*0238*/ 	.word	0x00000780
        /*023c*/ 	.word	0x000000ff
        /*0240*/ 	.word	0x00000058
        /*0244*/ 	.short	0x0100
        /*0246*/ 	.byte	0x04
	.zero		1


	//   ....[23]....
        /*0248*/ 	.word	0x00000790
        /*024c*/ 	.word	0x000000ff
        /*0250*/ 	.word	0x000000e0
        /*0254*/ 	.short	0x0100
        /*0256*/ 	.byte	0x04
	.zero		1


	//   ....[24]....
        /*0258*/ 	.word	0x000007a0
        /*025c*/ 	.word	0x000000ff
        /*0260*/ 	.word	0x00000060
        /*0264*/ 	.short	0x0100
        /*0266*/ 	.byte	0x04
	.zero		1


	//   ....[25]....
        /*0268*/ 	.word	0x000007b0
        /*026c*/ 	.word	0x000000ff
        /*0270*/ 	.word	0x000000e8
        /*0274*/ 	.short	0x0100
        /*0276*/ 	.byte	0x04
	.zero		1


	//   ....[26]....
        /*0278*/ 	.word	0x000007c0
        /*027c*/ 	.word	0x000000ff
        /*0280*/ 	.word	0x00000068
        /*0284*/ 	.short	0x0100
        /*0286*/ 	.byte	0x04
	.zero		1


	//   ....[27]....
        /*0288*/ 	.word	0x000007d0
        /*028c*/ 	.word	0x000000ff
        /*0290*/ 	.word	0x000000f0
        /*0294*/ 	.short	0x0100
        /*0296*/ 	.byte	0x04
	.zero		1


	//   ....[28]....
        /*0298*/ 	.word	0x000007e0
        /*029c*/ 	.word	0x000000ff
        /*02a0*/ 	.word	0x00000070
        /*02a4*/ 	.short	0x0100
        /*02a6*/ 	.byte	0x04
	.zero		1


	//   ....[29]....
        /*02a8*/ 	.word	0x000007f0
        /*02ac*/ 	.word	0x000000ff
        /*02b0*/ 	.word	0x000000f8
        /*02b4*/ 	.short	0x0100
        /*02b6*/ 	.byte	0x04
	.zero		1


	//   ....[30]....
        /*02b8*/ 	.word	0x00000800
        /*02bc*/ 	.word	0x000000ff
        /*02c0*/ 	.word	0x00000078
        /*02c4*/ 	.short	0x0100
        /*02c6*/ 	.byte	0x04
	.zero		1


	//   ....[31]....
        /*02c8*/ 	.word	0x00000810
        /*02cc*/ 	.word	0x000000ff
        /*02d0*/ 	.word	0x00000100
        /*02d4*/ 	.short	0x0100
        /*02d6*/ 	.byte	0x04
	.zero		1


	//   ....[32]....
        /*02d8*/ 	.word	0x00000820
        /*02dc*/ 	.word	0x000000ff
        /*02e0*/ 	.word	0x00000080
        /*02e4*/ 	.short	0x0100
        /*02e6*/ 	.byte	0x04
	.zero		1


	//   ....[33]....
        /*02e8*/ 	.word	0x00000830
        /*02ec*/ 	.word	0x000000ff
        /*02f0*/ 	.word	0x00000108
        /*02f4*/ 	.short	0x0100
        /*02f6*/ 	.byte	0x04
	.zero		1


	//   ....[34]....
        /*02f8*/ 	.word	0x00000970
        /*02fc*/ 	.word	0x000000ff
        /*0300*/ 	.word	0x00000110
        /*0304*/ 	.short	0x0100
        /*0306*/ 	.byte	0x04
	.zero		1


	//   ....[35]....
        /*0308*/ 	.word	0x00000980
        /*030c*/ 	.word	0x000000ff
        /*0310*/ 	.word	0x00000118
        /*0314*/ 	.short	0x0100
        /*0316*/ 	.byte	0x04
	.zero		1


	//   ....[36]....
        /*0318*/ 	.word	0x00000a70
        /*031c*/ 	.word	0x000000ff
        /*0320*/ 	.word	0x00000120
        /*0324*/ 	.short	0x0100
        /*0326*/ 	.byte	0x06
	.zero		1


	//   ....[37]....
        /*0328*/ 	.word	0x00000a80
        /*032c*/ 	.word	0x000000ff
        /*0330*/ 	.word	0x00000128
        /*0334*/ 	.short	0x0100
        /*0336*/ 	.byte	0x06
	.zero		1


	//   ....[38]....
        /*0338*/ 	.word	0x00000bc0
        /*033c*/ 	.word	0x000000ff
        /*0340*/ 	.word	0x00000130
        /*0344*/ 	.short	0x0100
        /*0346*/ 	.byte	0x06
	.zero		1


	//   ....[39]....
        /*0348*/ 	.word	0x00000bd0
        /*034c*/ 	.word	0x000000ff
        /*0350*/ 	.word	0x00000138
        /*0354*/ 	.short	0x0100
        /*0356*/ 	.byte	0x06
	.zero		1


	//   ....[40]....
        /*0358*/ 	.word	0x00000d20
        /*035c*/ 	.word	0x000000ff
        /*0360*/ 	.word	0x00000140
        /*0364*/ 	.short	0x0100
        /*0366*/ 	.byte	0x04
	.zero		1


	//   ....[41]....
        /*0368*/ 	.word	0x00000d30
        /*036c*/ 	.word	0x000000ff
        /*0370*/ 	.word	0x00000150
        /*0374*/ 	.short	0x0100
        /*0376*/ 	.byte	0x04
	.zero		1


	//   ....[42]....
        /*0378*/ 	.word	0x00000d40
        /*037c*/ 	.word	0x000000ff
        /*0380*/ 	.word	0x00000148
        /*0384*/ 	.short	0x0100
        /*0386*/ 	.byte	0x04
	.zero		1


	//   ....[43]....
        /*0388*/ 	.word	0x00000d50
        /*038c*/ 	.word	0x000000ff
        /*0390*/ 	.word	0x00000158
        /*0394*/ 	.short	0x0100
        /*0396*/ 	.byte	0x04
	.zero		1


	//   ....[44]....
        /*0398*/ 	.word	0x000016d0
        /*039c*/ 	.word	0x000000ff
        /*03a0*/ 	.word	0x00000088
        /*03a4*/ 	.short	0x010a
        /*03a6*/ 	.byte	0x04
	.zero		1


	//   ....[45]....
        /*03a8*/ 	.word	0x000019e0
        /*03ac*/ 	.word	0x000000ff
        /*03b0*/ 	.word	0x00000088
        /*03b4*/ 	.short	0x010a
        /*03b6*/ 	.byte	0x09
	.zero		1


	//   ....[46]....
        /*03b8*/ 	.word	0x00001b50
        /*03bc*/ 	.word	0x000000ff
        /*03c0*/ 	.word	0x00000088
        /*03c4*/ 	.short	0x010a
        /*03c6*/ 	.byte	0x08
	.zero		1


	//   ....[47]....
        /*03c8*/ 	.word	0x00001d70
        /*03cc*/ 	.word	0x000000ff
        /*03d0*/ 	.word	0x00000128
        /*03d4*/ 	.short	0x0101
        /*03d6*/ 	.byte	0x1e
	.zero		1


	//   ....[48]....
        /*03d8*/ 	.word	0x00001da0
        /*03dc*/ 	.word	0x000000ff
        /*03e0*/ 	.word	0x00000088
        /*03e4*/ 	.short	0x010a
        /*03e6*/ 	.byte	0x04
	.zero		1


	//   ....[49]....
        /*03e8*/ 	.word	0x00002080
        /*03ec*/ 	.word	0x000000ff
        /*03f0*/ 	.word	0x00000088
        /*03f4*/ 	.short	0x010a
        /*03f6*/ 	.byte	0x09
	.zero		1


	//   ....[50]....
        /*03f8*/ 	.word	0x000021f0
        /*03fc*/ 	.word	0x000000ff
        /*0400*/ 	.word	0x00000088
        /*0404*/ 	.short	0x010a
        /*0406*/ 	.byte	0x08
	.zero		1


	//   ....[51]....
        /*0408*/ 	.word	0x00002420
        /*040c*/ 	.word	0x000000ff
        /*0410*/ 	.word	0x00000130
        /*0414*/ 	.short	0x010a
        /*0416*/ 	.byte	0x1e
	.zero		1


	//   ....[52]....
        /*0418*/ 	.word	0x000024e0
        /*041c*/ 	.word	0x000000ff
        /*0420*/ 	.word	0x00000000
        /*0424*/ 	.short	0x0101
        /*0426*/ 	.byte	0x04
	.zero		1


	//   ....[53]....
        /*0428*/ 	.word	0x00002ae0
        /*042c*/ 	.word	0x000000ff
        /*0430*/ 	.word	0x00000000
        /*0434*/ 	.short	0x010a
        /*0436*/ 	.byte	0x04
	.zero		1


	//   ....[54]....
        /*0438*/ 	.word	0x00002b80
        /*043c*/ 	.word	0x000000ff
        /*0440*/ 	.word	0x00000000
        /*0444*/ 	.short	0x010a
        /*0446*/ 	.byte	0x05
	.zero		1


	//   ....[55]....
        /*0448*/ 	.word	0x00002c20
        /*044c*/ 	.word	0x000000ff
        /*0450*/ 	.word	0x00000000
        /*0454*/ 	.short	0x010a
        /*0456*/ 	.byte	0x05
	.zero		1


	//   ....[56]....
        /*0458*/ 	.word	0x00002cc0
        /*045c*/ 	.word	0x000000ff
        /*0460*/ 	.word	0x00000000
        /*0464*/ 	.short	0x010a
        /*0466*/ 	.byte	0x05
	.zero		1


	//   ....[57]....
        /*0468*/ 	.word	0x00002d60
        /*046c*/ 	.word	0x000000ff
        /*0470*/ 	.word	0x00000000
        /*0474*/ 	.short	0x010a
        /*0476*/ 	.byte	0x05
	.zero		1


	//   ....[58]....
        /*0478*/ 	.word	0x00002e00
        /*047c*/ 	.word	0x000000ff
        /*0480*/ 	.word	0x00000000
        /*0484*/ 	.short	0x010a
        /*0486*/ 	.byte	0x05
	.zero		1


	//   ....[59]....
        /*0488*/ 	.word	0x00002ea0
        /*048c*/ 	.word	0x000000ff
        /*0490*/ 	.word	0x00000000
        /*0494*/ 	.short	0x010a
        /*0496*/ 	.byte	0x05
	.zero		1


	//   ....[60]....
        /*0498*/ 	.word	0x00002f40
        /*049c*/ 	.word	0x000000ff
        /*04a0*/ 	.word	0x00000000
        /*04a4*/ 	.short	0x010a
        /*04a6*/ 	.byte	0x05
	.zero		1


	//   ....[61]....
        /*04a8*/ 	.word	0x00002fe0
        /*04ac*/ 	.word	0x000000ff
        /*04b0*/ 	.word	0x00000000
        /*04b4*/ 	.short	0x010a
        /*04b6*/ 	.byte	0x05
	.zero		1


	//   ....[62]....
        /*04b8*/ 	.word	0x00003080
        /*04bc*/ 	.word	0x000000ff
        /*04c0*/ 	.word	0x00000000
        /*04c4*/ 	.short	0x010a
        /*04c6*/ 	.byte	0x05
	.zero		1


	//   ....[63]....
        /*04c8*/ 	.word	0x00003120
        /*04cc*/ 	.word	0x000000ff
        /*04d0*/ 	.word	0x00000000
        /*04d4*/ 	.short	0x010a
        /*04d6*/ 	.byte	0x05
	.zero		1


	//   ....[64]....
        /*04d8*/ 	.word	0x000031c0
        /*04dc*/ 	.word	0x000000ff
        /*04e0*/ 	.word	0x00000000
        /*04e4*/ 	.short	0x010a
        /*04e6*/ 	.byte	0x05
	.zero		1


	//   ....[65]....
        /*04e8*/ 	.word	0x00003260
        /*04ec*/ 	.word	0x000000ff
        /*04f0*/ 	.word	0x00000000
        /*04f4*/ 	.short	0x010a
        /*04f6*/ 	.byte	0x05
	.zero		1


	//   ....[66]....
        /*04f8*/ 	.word	0x00003300
        /*04fc*/ 	.word	0x000000ff
        /*0500*/ 	.word	0x00000000
        /*0504*/ 	.short	0x010a
        /*0506*/ 	.byte	0x05
	.zero		1


	//   ....[67]....
        /*0508*/ 	.word	0x000033a0
        /*050c*/ 	.word	0x000000ff
        /*0510*/ 	.word	0x00000000
        /*0514*/ 	.short	0x010a
        /*0516*/ 	.byte	0x05
	.zero		1


	//   ....[68]....
        /*0518*/ 	.word	0x00003440
        /*051c*/ 	.word	0x000000ff
        /*0520*/ 	.word	0x00000000
        /*0524*/ 	.short	0x010a
        /*0526*/ 	.byte	0x05
	.zero		1


	//   ....[69]....
        /*0528*/ 	.word	0x000034f0
        /*052c*/ 	.word	0x00000000
        /*0530*/ 	.word	0x00000000
        /*0534*/ 	.short	0x010a
        /*0536*/ 	.byte	0xff
	.zero		1


	//   ....[70]....
        /*0538*/ 	.word	0x00003640
        /*053c*/ 	.word	0x000000ff
        /*0540*/ 	.word	0x00000138
        /*0544*/ 	.short	0x010a
        /*0546*/ 	.byte	0x04
	.zero		1


	//   ....[71]....
        /*0548*/ 	.word	0x000036e0
        /*054c*/ 	.word	0x000000ff
        /*0550*/ 	.word	0x00000130
        /*0554*/ 	.short	0x010a
        /*0556*/ 	.byte	0x04
	.zero		1


	//   ....[72]....
        /*0558*/ 	.word	0x00003780
        /*055c*/ 	.word	0x000000ff
        /*0560*/ 	.word	0x00000000
        /*0564*/ 	.short	0x0101
        /*0566*/ 	.byte	0x05
	.zero		1


	//   ....[73]....
        /*0568*/ 	.word	0x000037c0
        /*056c*/ 	.word	0x000000ff
        /*0570*/ 	.word	0x00000138
        /*0574*/ 	.short	0x0106
        /*0576*/ 	.byte	0x04
	.zero		1


	//   ....[74]....
        /*0578*/ 	.word	0x00003800
        /*057c*/ 	.word	0x00000000
        /*0580*/ 	.word	0x00000138
        /*0584*/ 	.short	0x010a
        /*0586*/ 	.byte	0xff
	.zero		1


	//   ....[75]....
        /*0588*/ 	.word	0x00003d20
        /*058c*/ 	.word	0x000000ff
        /*0590*/ 	.word	0x00000130
        /*0594*/ 	.short	0x010a
        /*0596*/ 	.byte	0x12
	.zero		1


	//   ....[76]....
        /*0598*/ 	.word	0x00003dd0
        /*059c*/ 	.word	0x000000ff
        /*05a0*/ 	.word	0x00000000
        /*05a4*/ 	.short	0x0101
        /*05a6*/ 	.byte	0x1c
	.zero		1


	//   ....[77]....
        /*05a8*/ 	.word	0x00003de0
        /*05ac*/ 	.word	0x000000ff
        /*05b0*/ 	.word	0x00000150
        /*05b4*/ 	.short	0x010a
        /*05b6*/ 	.byte	0x16
	.zero		1


	//   ....[78]....
        /*05b8*/ 	.word	0x00003ea0
        /*05bc*/ 	.word	0x000000ff
        /*05c0*/ 	.word	0x00000000
        /*05c4*/ 	.short	0x010a
        /*05c6*/ 	.byte	0x04
	.zero		1


	//   ....[79]....
        /*05c8*/ 	.word	0x00003ee0
        /*05cc*/ 	.word	0x000000ff
        /*05d0*/ 	.word	0x00000000
        /*05d4*/ 	.short	0x010a
        /*05d6*/ 	.byte	0x10
	.zero		1


	//   ....[80]....
        /*05d8*/ 	.word	0x00004020
        /*05dc*/ 	.word	0x000000ff
        /*05e0*/ 	.word	0x00000000
        /*05e4*/ 	.short	0x010a
        /*05e6*/ 	.byte	0x04
	.zero		1


	//   ....[81]....
        /*05e8*/ 	.word	0x00004270
        /*05ec*/ 	.word	0x000000ff
        /*05f0*/ 	.word	0x00000000
        /*05f4*/ 	.short	0x010a
        /*05f6*/ 	.byte	0x04
	.zero		1


	//   ....[82]....
        /*05f8*/ 	.word	0x00004300
        /*05fc*/ 	.word	0x000000ff
        /*0600*/ 	.word	0x00000000
        /*0604*/ 	.short	0x010a
        /*0606*/ 	.byte	0x04
	.zero		1


	//   ....[83]....
        /*0608*/ 	.word	0x00004800
        /*060c*/ 	.word	0x000000ff
        /*0610*/ 	.word	0x00000130
        /*0614*/ 	.short	0x010a
        /*0616*/ 	.byte	0x1c
	.zero		1


	//   ....[84]....
        /*0618*/ 	.word	0x000048a0
        /*061c*/ 	.word	0x000000ff
        /*0620*/ 	.word	0x00000000
        /*0624*/ 	.short	0x0101
        /*0626*/ 	.byte	0x25
	.zero		1


	//   ....[85]....
        /*0628*/ 	.word	0x00004dd0
        /*062c*/ 	.word	0x000000ff
        /*0630*/ 	.word	0x00000128
        /*0634*/ 	.short	0x010a
        /*0636*/ 	.byte	0x1c
	.zero		1


	//   ....[86]....
        /*0638*/ 	.word	0x00004f40
        /*063c*/ 	.word	0x000000ff
        /*0640*/ 	.word	0x00000118
        /*0644*/ 	.short	0x010a
        /*0646*/ 	.byte	0x1c
	.zero		1


	//   ....[87]....
        /*0648*/ 	.word	0x000052a0
        /*064c*/ 	.word	0x000000ff
        /*0650*/ 	.word	0x00000110
        /*0654*/ 	.short	0x010b
        /*0656*/ 	.byte	0x1c
	.zero		1


	//   ....[88]....
        /*0658*/ 	.word	0x000052b0
        /*065c*/ 	.word	0x000000ff
        /*0660*/ 	.word	0x00000000
        /*0664*/ 	.short	0x0101
        /*0666*/ 	.byte	0x26
	.zero		1


	//   ....[89]....
        /*0668*/ 	.word	0x000052f0
        /*066c*/ 	.word	0x00000000
        /*0670*/ 	.word	0x00000118
        /*0674*/ 	.short	0x010a
        /*0676*/ 	.byte	0xff
	.zero		1


	//   ....[90]....
        /*0678*/ 	.word	0x00005620
        /*067c*/ 	.word	0x000000ff
        /*0680*/ 	.word	0x00000130
        /*0684*/ 	.short	0x010a
        /*0686*/ 	.byte	0x2b
	.zero		1


	//   ....[91]....
        /*0688*/ 	.word	0x000056f0
        /*068c*/ 	.word	0x000000ff
        /*0690*/ 	.word	0x00000000
        /*0694*/ 	.short	0x0101
        /*0696*/ 	.byte	0x04
	.zero		1


	//   ....[92]....
        /*0698*/ 	.word	0x00006240
        /*069c*/ 	.word	0x000000ff
        /*06a0*/ 	.word	0x00000110
        /*06a4*/ 	.short	0x010a
        /*06a6*/ 	.byte	0x2b
	.zero		1


	//   ....[93]....
        /*06a8*/ 	.word	0x00006260
        /*06ac*/ 	.word	0x00000016
        /*06b0*/ 	.word	0x00000140
        /*06b4*/ 	.short	0x010a
        /*06b6*/ 	.byte	0xff
	.zero		1


	//   ....[94]....
        /*06b8*/ 	.word	0x000063f0
        /*06bc*/ 	.word	0x000000ff
        /*06c0*/ 	.word	0x00000110
        /*06c4*/ 	.short	0x010a
        /*06c6*/ 	.byte	0x2b
	.zero		1


	//   ....[95]....
        /*06c8*/ 	.word	0x00006500
        /*06cc*/ 	.word	0x000000ff
        /*06d0*/ 	.word	0x00000000
        /*06d4*/ 	.short	0x0101
        /*06d6*/ 	.byte	0x04
	.zero		1


	//   ....[96]....
        /*06d8*/ 	.word	0x00006560
        /*06dc*/ 	.word	0x00000016
        /*06e0*/ 	.word	0x00000140
        /*06e4*/ 	.short	0x010a
        /*06e6*/ 	.byte	0xff
	.zero		1


	//   ....[97]....
        /*06e8*/ 	.word	0x00006ca0
        /*06ec*/ 	.word	0x000000ff
        /*06f0*/ 	.word	0x00000000
        /*06f4*/ 	.short	0x0101
        /*06f6*/ 	.byte	0x04
	.zero		1


	//   ....[98]....
        /*06f8*/ 	.word	0x00007b30
        /*06fc*/ 	.word	0x00000000
        /*0700*/ 	.word	0x00000088
        /*0704*/ 	.short	0x010a
        /*0706*/ 	.byte	0xff
	.zero		1


	//   ....[99]....
        /*0708*/ 	.word	0x00007b90
        /*070c*/ 	.word	0x00000000
        /*0710*/ 	.word	0x00000088
        /*0714*/ 	.short	0x010a
        /*0716*/ 	.byte	0xff
	.zero		1


	//   ....[100]....
        /*0718*/ 	.word	0x00007bf0
        /*071c*/ 	.word	0x00000000
        /*0720*/ 	.word	0x00000130
        /*0724*/ 	.short	0x010a
        /*0726*/ 	.byte	0xff
	.zero		1


	//   ....[101]....
        /*0728*/ 	.word	0x00007c50
        /*072c*/ 	.word	0x00000000
        /*0730*/ 	.word	0x00000000
        /*0734*/ 	.short	0x010a
        /*0736*/ 	.byte	0xff
	.zero		1


	//   ....[102]....
        /*0738*/ 	.word	0x00007cb0
        /*073c*/ 	.word	0x00000000
        /*0740*/ 	.word	0x00000000
        /*0744*/ 	.short	0x010a
        /*0746*/ 	.byte	0xff
	.zero		1


	//   ....[103]....
        /*0748*/ 	.word	0x00007d10
        /*074c*/ 	.word	0x00000000
        /*0750*/ 	.word	0x00000000
        /*0754*/ 	.short	0x010a
        /*0756*/ 	.byte	0xff
	.zero		1


	//   ....[104]....
        /*0758*/ 	.word	0x00007d70
        /*075c*/ 	.word	0x00000000
        /*0760*/ 	.word	0x00000000
        /*0764*/ 	.short	0x010a
        /*0766*/ 	.byte	0xff
	.zero		1


	//   ....[105]....
        /*0768*/ 	.word	0x00007dd0
        /*076c*/ 	.word	0x00000000
        /*0770*/ 	.word	0x00000000
        /*0774*/ 	.short	0x010a
        /*0776*/ 	.byte	0xff
	.zero		1


	//   ....[106]....
        /*0778*/ 	.word	0x00007e30
        /*077c*/ 	.word	0x00000000
        /*0780*/ 	.word	0x00000000
        /*0784*/ 	.short	0x010a
        /*0786*/ 	.byte	0xff
	.zero		1


	//   ....[107]....
        /*0788*/ 	.word	0x00007e90
        /*078c*/ 	.word	0x00000000
        /*0790*/ 	.word	0x00000000
        /*0794*/ 	.short	0x010a
        /*0796*/ 	.byte	0xff
	.zero		1


	//   ....[108]....
        /*0798*/ 	.word	0x00007ef0
        /*079c*/ 	.word	0x00000000
        /*07a0*/ 	.word	0x00000000
        /*07a4*/ 	.short	0x010a
        /*07a6*/ 	.byte	0xff
	.zero		1


	//   ....[109]....
        /*07a8*/ 	.word	0x00007f50
        /*07ac*/ 	.word	0x00000000
        /*07b0*/ 	.word	0x00000000
        /*07b4*/ 	.short	0x010a
        /*07b6*/ 	.byte	0xff
	.zero		1


	//   ....[110]....
        /*07b8*/ 	.word	0x00007fb0
        /*07bc*/ 	.word	0x00000000
        /*07c0*/ 	.word	0x00000000
        /*07c4*/ 	.short	0x010a
        /*07c6*/ 	.byte	0xff
	.zero		1


	//   ....[111]....
        /*07c8*/ 	.word	0x00008010
        /*07cc*/ 	.word	0x00000000
        /*07d0*/ 	.word	0x00000000
        /*07d4*/ 	.short	0x010a
        /*07d6*/ 	.byte	0xff
	.zero		1


	//   ....[112]....
        /*07d8*/ 	.word	0x00008070
        /*07dc*/ 	.word	0x00000000
        /*07e0*/ 	.word	0x00000000
        /*07e4*/ 	.short	0x010a
        /*07e6*/ 	.byte	0xff
	.zero		1


	//   ....[113]....
        /*07e8*/ 	.word	0x000080d0
        /*07ec*/ 	.word	0x00000000
        /*07f0*/ 	.word	0x00000000
        /*07f4*/ 	.short	0x010a
        /*07f6*/ 	.byte	0xff
	.zero		1


	//   ....[114]....
        /*07f8*/ 	.word	0x00008130
        /*07fc*/ 	.word	0x00000000
        /*0800*/ 	.word	0x00000000
        /*0804*/ 	.short	0x010a
        /*0806*/ 	.byte	0xff
	.zero		1


	//   ....[115]....
        /*0808*/ 	.word	0x00008190
        /*080c*/ 	.word	0x00000000
        /*0810*/ 	.word	0x00000000
        /*0814*/ 	.short	0x010a
        /*0816*/ 	.byte	0xff
	.zero		1


	//   ....[116]....
        /*0818*/ 	.word	0x000081f0
        /*081c*/ 	.word	0x00000000
        /*0820*/ 	.word	0x00000000
        /*0824*/ 	.short	0x010a
        /*0826*/ 	.byte	0xff
	.zero		1


	//   ....[117]....
        /*0828*/ 	.word	0x00008250
        /*082c*/ 	.word	0x00000004
        /*0830*/ 	.word	0x00000138
        /*0834*/ 	.short	0x010a
        /*0836*/ 	.byte	0xff
	.zero		1


	//   ....[118]....
        /*0838*/ 	.word	0x000082b0
        /*083c*/ 	.word	0x00000004
        /*0840*/ 	.word	0x00000130
        /*0844*/ 	.short	0x010a
        /*0846*/ 	.byte	0xff
	.zero		1


	//   ....[119]....
        /*0848*/ 	.word	0x00008310
        /*084c*/ 	.word	0x00000000
        /*0850*/ 	.word	0x00000130
        /*0854*/ 	.short	0x010a
        /*0856*/ 	.byte	0xff
	.zero		1


	//   ....[120]....
        /*0858*/ 	.word	0x00008370
        /*085c*/ 	.word	0x00000004
        /*0860*/ 	.word	0x00000150
        /*0864*/ 	.short	0x010a
        /*0866*/ 	.byte	0xff
	.zero		1


	//   ....[121]....
        /*0868*/ 	.word	0x000083d0
        /*086c*/ 	.word	0x00000000
        /*0870*/ 	.word	0x00000000
        /*0874*/ 	.short	0x010a
        /*0876*/ 	.byte	0xff
	.zero		1


	//   ....[122]....
        /*0878*/ 	.word	0x00008430
        /*087c*/ 	.word	0x00000000
        /*0880*/ 	.word	0x00000000
        /*0884*/ 	.short	0x010a
        /*0886*/ 	.byte	0xff
	.zero		1


	//   ....[123]....
        /*0888*/ 	.word	0x00008490
        /*088c*/ 	.word	0x00000000
        /*0890*/ 	.word	0x00000000
        /*0894*/ 	.short	0x010a
        /*0896*/ 	.byte	0xff
	.zero		1


	//   ....[124]....
        /*0898*/ 	.word	0x000084f0
        /*089c*/ 	.word	0x00000000
        /*08a0*/ 	.word	0x00000130
        /*08a4*/ 	.short	0x010a
        /*08a6*/ 	.byte	0xff
	.zero		1


	//   ....[125]....
        /*08a8*/ 	.word	0x00008550
        /*08ac*/ 	.word	0x00000000
        /*08b0*/ 	.word	0x00000128
        /*08b4*/ 	.short	0x010a
        /*08b6*/ 	.byte	0xff
	.zero		1


	//   ....[126]....
        /*08b8*/ 	.word	0x000085b0
        /*08bc*/ 	.word	0x00000000
        /*08c0*/ 	.word	0x00000118
        /*08c4*/ 	.short	0x010a
        /*08c6*/ 	.byte	0xff
	.zero		1


	//   ....[127]....
        /*08c8*/ 	.word	0x00008610
        /*08cc*/ 	.word	0x00000000
        /*08d0*/ 	.word	0x00000130
        /*08d4*/ 	.short	0x010a
        /*08d6*/ 	.byte	0xff
	.zero		1


	//   ....[128]....
        /*08d8*/ 	.word	0x00008670
        /*08dc*/ 	.word	0x00000003
        /*08e0*/ 	.word	0x00000110
        /*08e4*/ 	.short	0x010a
        /*08e6*/ 	.byte	0xff
	.zero		1


	//   ....[129]....
        /*08e8*/ 	.word	0x000086c0
        /*08ec*/ 	.word	0x00000016
        /*08f0*/ 	.word	0x00000140
        /*08f4*/ 	.short	0x010a
        /*08f6*/ 	.byte	0xff
	.zero		1


	//----- nvinfo : EIATTR_NUM_MBARRIERS
	.align		4
.L_47:
        /*08f8*/ 	.byte	0x03, 0x38
        /*08fa*/ 	.short	0x002c


	//----- nvinfo : EIATTR_EXIT_INSTR_OFFSETS
	.align		4
        /*08fc*/ 	.byte	0x04, 0x1c
        /*08fe*/ 	.short	(.L_49 - .L_48)


	//   ....[0]....
.L_48:
        /*0900*/ 	.word	0x00003520


	//   ....[1]....
        /*0904*/ 	.word	0x000037d0


	//   ....[2]....
        /*0908*/ 	.word	0x00003830


	//   ....[3]....
        /*090c*/ 	.word	0x00004570


	//   ....[4]....
        /*0910*/ 	.word	0x00005320


	//   ....[5]....
        /*0914*/ 	.word	0x00005360


	//   ....[6]....
        /*0918*/ 	.word	0x00007b10


	//----- nvinfo : EIATTR_MAX_THREADS
	.align		4
.L_49:
        /*091c*/ 	.byte	0x04, 0x05
        /*091e*/ 	.short	(.L_51 - .L_50)
.L_50:
        /*0920*/ 	.word	0x00000100
        /*0924*/ 	.word	0x00000001
        /*0928*/ 	.word	0x00000001


	//----- nvinfo : EIATTR_CRS_STACK_SIZE
	.align		4
.L_51:
        /*092c*/ 	.byte	0x04, 0x1e
        /*092e*/ 	.short	(.L_53 - .L_52)
.L_52:
        /*0930*/ 	.word	0x00000000


	//----- nvinfo : EIATTR_CBANK_PARAM_SIZE
	.align		4
.L_53:
        /*0934*/ 	.byte	0x03, 0x19
        /*0936*/ 	.short	0x0900


	//----- nvinfo : EIATTR_PARAM_CBANK
	.align		4
        /*0938*/ 	.byte	0x04, 0x0a
        /*093a*/ 	.short	(.L_55 - .L_54)
	.align		4
.L_54:
        /*093c*/ 	.word	index@(.nv.constant0._ZN7cutlass13device_kernelINS_4conv6kernel13ConvUniversalINS1_16ConvProblemShapeILNS1_8OperatorE1ELi3EEENS1_10collective14CollectiveConvINS1_47MainloopSm100TmaUmmaWarpSpecializedImplicitGemmILS5_1ELi17ELi3ELi1ELi2EN4cute5tupleIJNSA_1CILi1EEESD_SD_EEEEENSB_IJNSC_ILi128EEENSC_ILi64EEENSB_IJSH_EEEEEENS_12float_e4m3_tESK_NSA_8TiledMMAINSA_8MMA_AtomIJNSA_10MMA_TraitsINSA_19SM100_MMA_F8F6F4_SSEJSK_SK_fSG_SH_NSA_17integral_constantINSA_4UMMA5MajorELSR_0EEENSP_ISR_LSR_1EEENSP_INSQ_7ScaleInELSU_0EEESV_EEEEEENSA_6LayoutISE_NSB_IJNSC_ILi0EEESZ_SZ_EEEEENSB_IJNSA_10UnderscoreES12_S12_EEEEENS7_6detail27Sm100ImplicitGemmTileTraitsINSA_20SM90_TMA_LOAD_IM2COLENSA_14ComposedLayoutINSA_7SwizzleILi2ELi4ELi3EEENSA_18smem_ptr_flag_bitsILi8EEENSY_INSB_IJNSC_ILi8EEESH_EEENSB_IJSH_SD_EEEEEEEvEENS16_INSA_13SM90_TMA_LOADENS18_IS1A_S1C_NSY_INSB_IJSH_S1D_EEENSB_IJSD_SH_EEEEEEEvEEEENS_8epilogue10collective18CollectiveEpilogueINS1Q_23Sm100TmaWarpSpecializedILi1ELi1ELi64ELb0ELb0EEEJSJ_NSB_IJNSY_ISG_SD_EENSY_ISH_SD_EEEEESK_NSB_IJNSB_IJllllEEESD_SZ_EEESK_S1Z_NS1Q_6fusion15FusionCallbacksIS1U_NS20_17LinearCombinationISK_fSK_fLNS_15FloatRoundStyleE2EEESJ_S1X_JEEENSA_5SM1004TMEM4LOAD26SM100_TMEM_LOAD_32dp32b64xES17_S1H_NSA_39AutoVectorizingCopyWithAssumedAlignmentILi128EEENSA_21SM90_TMA_STORE_IM2COLES1H_S2B_S2B_EEEvvEEEEvNT_6ParamsE)
        /*0940*/ 	.short	0x0380
        /*0942*/ 	.short	0x0900


	//----- nvinfo : EIATTR_SW_WAR
	.align		4
.L_55:
        /*0944*/ 	.byte	0x04, 0x36
        /*0946*/ 	.short	(.L_57 - .L_56)
.L_56:
        /*0948*/ 	.word	0x00000008
.L_57:


//--------------------- .nv.callgraph             --------------------------
	.section	.nv.callgraph,"",@"SHT_CUDA_CALLGRAPH"
	.align	4
	.sectionentsize	8
	.align		4
        /*0000*/ 	.word	0x00000000
	.align		4
        /*0004*/ 	.word	0xffffffff
	.align		4
        /*0008*/ 	.word	index@(_ZN7cutlass13device_kernelINS_4conv6kernel13ConvUniversalINS1_16ConvProblemShapeILNS1_8OperatorE1ELi3EEENS1_10collective14CollectiveConvINS1_47MainloopSm100TmaUmmaWarpSpecializedImplicitGemmILS5_1ELi17ELi3ELi1ELi2EN4cute5tupleIJNSA_1CILi1EEESD_SD_EEEEENSB_IJNSC_ILi128EEENSC_ILi64EEENSB_IJSH_EEEEEENS_12float_e4m3_tESK_NSA_8TiledMMAINSA_8MMA_AtomIJNSA_10MMA_TraitsINSA_19SM100_MMA_F8F6F4_SSEJSK_SK_fSG_SH_NSA_17integral_constantINSA_4UMMA5MajorELSR_0EEENSP_ISR_LSR_1EEENSP_INSQ_7ScaleInELSU_0EEESV_EEEEEENSA_6LayoutISE_NSB_IJNSC_ILi0EEESZ_SZ_EEEEENSB_IJNSA_10UnderscoreES12_S12_EEEEENS7_6detail27Sm100ImplicitGemmTileTraitsINSA_20SM90_TMA_LOAD_IM2COLENSA_14ComposedLayoutINSA_7SwizzleILi2ELi4ELi3EEENSA_18smem_ptr_flag_bitsILi8EEENSY_INSB_IJNSC_ILi8EEESH_EEENSB_IJSH_SD_EEEEEEEvEENS16_INSA_13SM90_TMA_LOADENS18_IS1A_S1C_NSY_INSB_IJSH_S1D_EEENSB_IJSD_SH_EEEEEEEvEEEENS_8epilogue10collective18CollectiveEpilogueINS1Q_23Sm100TmaWarpSpecializedILi1ELi1ELi64ELb0ELb0EEEJSJ_NSB_IJNSY_ISG_SD_EENSY_ISH_SD_EEEEESK_NSB_IJNSB_IJllllEEESD_SZ_EEESK_S1Z_NS1Q_6fusion15FusionCallbacksIS1U_NS20_17LinearCombinationISK_fSK_fLNS_15FloatRoundStyleE2EEESJ_S1X_JEEENSA_5SM1004TMEM4LOAD26SM100_TMEM_LOAD_32dp32b64xES17_S1H_NSA_39AutoVectorizingCopyWithAssumedAlignmentILi128EEENSA_21SM90_TMA_STORE_IM2COLES1H_S2B_S2B_EEEvvEEEEvNT_6ParamsE)
	.align		4
        /*000c*/ 	.word	index@(__assertfail)
	.align		4
        /*0010*/ 	.word	0x00000000
	.align		4
        /*0014*/ 	.word	0xfffffffe
	.align		4
        /*0018*/ 	.word	0x00000000
	.align		4
        /*001c*/ 	.word	0xfffffffd
	.align		4
        /*0020*/ 	.word	0x00000000
	.align		4
        /*0024*/ 	.word	0xfffffffc


//--------------------- .nv.constant4             --------------------------
	.section	.nv.constant4,"a",@progbits
	.align	8
	.align		8
.nv.constant4:
        /*0000*/ 	.dword	__assertfail
	.align		8
        /*0008*/ 	.dword	__unnamed_1
	.align		8
        /*0010*/ 	.dword	__unnamed_2
	.align		8
        /*0018*/ 	.dword	_ZN39_INTERNAL_ace1d867_4_k_cu_77b51656_30094cuda3std3__45__cpo5beginE
	.align		8
        /*0020*/ 	.dword	_ZN39_INTERNAL_ace1d867_4_k_cu_77b51656_30094cuda3std3__45__cpo3endE
	.align		8
        /*0028*/ 	.dword	_ZN39_INTERNAL_ace1d867_4_k_cu_77b51656_30094cuda3std3__45__cpo6cbeginE
	.align		8
        /*0030*/ 	.dword	_ZN39_INTERNAL_ace1d867_4_k_cu_77b51656_30094cuda3std3__45__cpo4cendE
	.align		8
        /*0038*/ 	.dword	_ZN39_INTERNAL_ace1d867_4_k_cu_77b51656_30094cuda3std3__441_GLOBAL__N__ace1d867_4_k_cu_77b51656_30096ignoreE
	.align		8
        /*0040*/ 	.dword	_ZN39_INTERNAL_ace1d867_4_k_cu_77b51656_30094cuda3std3__419piecewise_constructE
	.align		8
        /*0048*/ 	.dword	_ZN39_INTERNAL_ace1d867_4_k_cu_77b51656_30094cuda3std3__48in_placeE
	.align		8
        /*0050*/ 	.dword	_ZN39_INTERNAL_ace1d867_4_k_cu_77b51656_30094cuda3std6ranges3__45__cpo4swapE
	.align		8
        /*0058*/ 	.dword	_ZN39_INTERNAL_ace1d867_4_k_cu_77b51656_30094cuda3std6ranges3__45__cpo9iter_moveE
	.align		8
        /*0060*/ 	.dword	_ZN39_INTERNAL_ace1d867_4_k_cu_77b51656_30094cute7productE
	.align		8
        /*0068*/ 	.dword	_ZN39_INTERNAL_ace1d867_4_k_cu_77b51656_30094cute1_E
	.align		8
        /*0070*/ 	.dword	$str$27
	.align		8
        /*0078*/ 	.dword	$str$28
	.align		8
        /*0080*/ 	.dword	$str$29
	.align		8
        /*0088*/ 	.dword	$str$30


//--------------------- .text._ZN7cutlass13device_kernelINS_4conv6kernel13ConvUniversalINS1_16ConvProblemShapeILNS1_8OperatorE1ELi3EEENS1_10collective14CollectiveConvINS1_47MainloopSm100TmaUmmaWarpSpecializedImplicitGemmILS5_1ELi17ELi3ELi1ELi2EN4cute5tupleIJNSA_1CILi1EEESD_SD_EEEEENSB_IJNSC_ILi128EEENSC_ILi64EEENSB_IJSH_EEEEEENS_12float_e4m3_tESK_NSA_8TiledMMAINSA_8MMA_AtomIJNSA_10MMA_TraitsINSA_19SM100_MMA_F8F6F4_SSEJSK_SK_fSG_SH_NSA_17integral_constantINSA_4UMMA5MajorELSR_0EEENSP_ISR_LSR_1EEENSP_INSQ_7ScaleInELSU_0EEESV_EEEEEENSA_6LayoutISE_NSB_IJNSC_ILi0EEESZ_SZ_EEEEENSB_IJNSA_10UnderscoreES12_S12_EEEEENS7_6detail27Sm100ImplicitGemmTileTraitsINSA_20SM90_TMA_LOAD_IM2COLENSA_14ComposedLayoutINSA_7SwizzleILi2ELi4ELi3EEENSA_18smem_ptr_flag_bitsILi8EEENSY_INSB_IJNSC_ILi8EEESH_EEENSB_IJSH_SD_EEEEEEEvEENS16_INSA_13SM90_TMA_LOADENS18_IS1A_S1C_NSY_INSB_IJSH_S1D_EEENSB_IJSD_SH_EEEEEEEvEEEENS_8epilogue10collective18CollectiveEpilogueINS1Q_23Sm100TmaWarpSpecializedILi1ELi1ELi64ELb0ELb0EEEJSJ_NSB_IJNSY_ISG_SD_EENSY_ISH_SD_EEEEESK_NSB_IJNSB_IJllllEEESD_SZ_EEESK_S1Z_NS1Q_6fusion15FusionCallbacksIS1U_NS20_17LinearCombinationISK_fSK_fLNS_15FloatRoundStyleE2EEESJ_S1X_JEEENSA_5SM1004TMEM4LOAD26SM100_TMEM_LOAD_32dp32b64xES17_S1H_NSA_39AutoVectorizingCopyWithAssumedAlignmentILi128EEENSA_21SM90_TMA_STORE_IM2COLES1H_S2B_S2B_EEEvvEEEEvNT_6ParamsE --------------------------
	.section	.text._ZN7cutlass13device_kernelINS_4conv6kernel13ConvUniversalINS1_16ConvProblemShapeILNS1_8OperatorE1ELi3EEENS1_10collective14CollectiveConvINS1_47MainloopSm100TmaUmmaWarpSpecializedImplicitGemmILS5_1ELi17ELi3ELi1ELi2EN4cute5tupleIJNSA_1CILi1EEESD_SD_EEEEENSB_IJNSC_ILi128EEENSC_ILi64EEENSB_IJSH_EEEEEENS_12float_e4m3_tESK_NSA_8TiledMMAINSA_8MMA_AtomIJNSA_10MMA_TraitsINSA_19SM100_MMA_F8F6F4_SSEJSK_SK_fSG_SH_NSA_17integral_constantINSA_4UMMA5MajorELSR_0EEENSP_ISR_LSR_1EEENSP_INSQ_7ScaleInELSU_0EEESV_EEEEEENSA_6LayoutISE_NSB_IJNSC_ILi0EEESZ_SZ_EEEEENSB_IJNSA_10UnderscoreES12_S12_EEEEENS7_6detail27Sm100ImplicitGemmTileTraitsINSA_20SM90_TMA_LOAD_IM2COLENSA_14ComposedLayoutINSA_7SwizzleILi2ELi4ELi3EEENSA_18smem_ptr_flag_bitsILi8EEENSY_INSB_IJNSC_ILi8EEESH_EEENSB_IJSH_SD_EEEEEEEvEENS16_INSA_13SM90_TMA_LOADENS18_IS1A_S1C_NSY_INSB_IJSH_S1D_EEENSB_IJSD_SH_EEEEEEEvEEEENS_8epilogue10collective18CollectiveEpilogueINS1Q_23Sm100TmaWarpSpecializedILi1ELi1ELi64ELb0ELb0EEEJSJ_NSB_IJNSY_ISG_SD_EENSY_ISH_SD_EEEEESK_NSB_IJNSB_IJllllEEESD_SZ_EEESK_S1Z_NS1Q_6fusion15FusionCallbacksIS1U_NS20_17LinearCombinationISK_fSK_fLNS_15FloatRoundStyleE2EEESJ_S1X_JEEENSA_5SM1004TMEM4LOAD26SM100_TMEM_LOAD_32dp32b64xES17_S1H_NSA_39AutoVectorizingCopyWithAssumedAlignmentILi128EEENSA_21SM90_TMA_STORE_IM2COLES1H_S2B_S2B_EEEvvEEEEvNT_6ParamsE,"ax",@progbits
	.align	128
.text._ZN7cutlass13device_kernelINS_4conv6kernel13ConvUniversalINS1_16ConvProblemShapeILNS1_8OperatorE1ELi3EEENS1_10collective14CollectiveConvINS1_47MainloopSm100TmaUmmaWarpSpecializedImplicitGemmILS5_1ELi17ELi3ELi1ELi2EN4cute5tupleIJNSA_1CILi1EEESD_SD_EEEEENSB_IJNSC_ILi128EEENSC_ILi64EEENSB_IJSH_EEEEEENS_12float_e4m3_tESK_NSA_8TiledMMAINSA_8MMA_AtomIJNSA_10MMA_TraitsINSA_19SM100_MMA_F8F6F4_SSEJSK_SK_fSG_SH_NSA_17integral_constantINSA_4UMMA5MajorELSR_0EEENSP_ISR_LSR_1EEENSP_INSQ_7ScaleInELSU_0EEESV_EEEEEENSA_6LayoutISE_NSB_IJNSC_ILi0EEESZ_SZ_EEEEENSB_IJNSA_10UnderscoreES12_S12_EEEEENS7_6detail27Sm100ImplicitGemmTileTraitsINSA_20SM90_TMA_LOAD_IM2COLENSA_14ComposedLayoutINSA_7SwizzleILi2ELi4ELi3EEENSA_18smem_ptr_flag_bitsILi8EEENSY_INSB_IJNSC_ILi8EEESH_EEENSB_IJSH_SD_EEEEEEEvEENS16_INSA_13SM90_TMA_LOADENS18_IS1A_S1C_NSY_INSB_IJSH_S1D_EEENSB_IJSD_SH_EEEEEEEvEEEENS_8epilogue10collective18CollectiveEpilogueINS1Q_23Sm100TmaWarpSpecializedILi1ELi1ELi64ELb0ELb0EEEJSJ_NSB_IJNSY_ISG_SD_EENSY_ISH_SD_EEEEESK_NSB_IJNSB_IJllllEEESD_SZ_EEESK_S1Z_NS1Q_6fusion15FusionCallbacksIS1U_NS20_17LinearCombinationISK_fSK_fLNS_15FloatRoundStyleE2EEESJ_S1X_JEEENSA_5SM1004TMEM4LOAD26SM100_TMEM_LOAD_32dp32b64xES17_S1H_NSA_39AutoVectorizingCopyWithAssumedAlignmentILi128EEENSA_21SM90_TMA_STORE_IM2COLES1H_S2B_S2B_EEEvvEEEEvNT_6ParamsE:
        .type           _ZN7cutlass13device_kernelINS_4conv6kernel13ConvUniversalINS1_16ConvProblemShapeILNS1_8OperatorE1ELi3EEENS1_10collective14CollectiveConvINS1_47MainloopSm100TmaUmmaWarpSpecializedImplicitGemmILS5_1ELi17ELi3ELi1ELi2EN4cute5tupleIJNSA_1CILi1EEESD_SD_EEEEENSB_IJNSC_ILi128EEENSC_ILi64EEENSB_IJSH_EEEEEENS_12float_e4m3_tESK_NSA_8TiledMMAINSA_8MMA_AtomIJNSA_10MMA_TraitsINSA_19SM100_MMA_F8F6F4_SSEJSK_SK_fSG_SH_NSA_17integral_constantINSA_4UMMA5MajorELSR_0EEENSP_ISR_LSR_1EEENSP_INSQ_7ScaleInELSU_0EEESV_EEEEEENSA_6LayoutISE_NSB_IJNSC_ILi0EEESZ_SZ_EEEEENSB_IJNSA_10UnderscoreES12_S12_EEEEENS7_6detail27Sm100ImplicitGemmTileTraitsINSA_20SM90_TMA_LOAD_IM2COLENSA_14ComposedLayoutINSA_7SwizzleILi2ELi4ELi3EEENSA_18smem_ptr_flag_bitsILi8EEENSY_INSB_IJNSC_ILi8EEESH_EEENSB_IJSH_SD_EEEEEEEvEENS16_INSA_13SM90_TMA_LOADENS18_IS1A_S1C_NSY_INSB_IJSH_S1D_EEENSB_IJSD_SH_EEEEEEEvEEEENS_8epilogue10collective18CollectiveEpilogueINS1Q_23Sm100TmaWarpSpecializedILi1ELi1ELi64ELb0ELb0EEEJSJ_NSB_IJNSY_ISG_SD_EENSY_ISH_SD_EEEEESK_NSB_IJNSB_IJllllEEESD_SZ_EEESK_S1Z_NS1Q_6fusion15FusionCallbacksIS1U_NS20_17LinearCombinationISK_fSK_fLNS_15FloatRoundStyleE2EEESJ_S1X_JEEENSA_5SM1004TMEM4LOAD26SM100_TMEM_LOAD_32dp32b64xES17_S1H_NSA_39AutoVectorizingCopyWithAssumedAlignmentILi128EEENSA_21SM90_TMA_STORE_IM2COLES1H_S2B_S2B_EEEvvEEEEvNT_6ParamsE,@function
        .size           _ZN7cutlass13device_kernelINS_4conv6kernel13ConvUniversalINS1_16ConvProblemShapeILNS1_8OperatorE1ELi3EEENS1_10collective14CollectiveConvINS1_47MainloopSm100TmaUmmaWarpSpecializedImplicitGemmILS5_1ELi17ELi3ELi1ELi2EN4cute5tupleIJNSA_1CILi1EEESD_SD_EEEEENSB_IJNSC_ILi128EEENSC_ILi64EEENSB_IJSH_EEEEEENS_12float_e4m3_tESK_NSA_8TiledMMAINSA_8MMA_AtomIJNSA_10MMA_TraitsINSA_19SM100_MMA_F8F6F4_SSEJSK_SK_fSG_SH_NSA_17integral_constantINSA_4UMMA5MajorELSR_0EEENSP_ISR_LSR_1EEENSP_INSQ_7ScaleInELSU_0EEESV_EEEEEENSA_6LayoutISE_NSB_IJNSC_ILi0EEESZ_SZ_EEEEENSB_IJNSA_10UnderscoreES12_S12_EEEEENS7_6detail27Sm100ImplicitGemmTileTraitsINSA_20SM90_TMA_LOAD_IM2COLENSA_14ComposedLayoutINSA_7SwizzleILi2ELi4ELi3EEENSA_18smem_ptr_flag_bitsILi8EEENSY_INSB_IJNSC_ILi8EEESH_EEENSB_IJSH_SD_EEEEEEEvEENS16_INSA_13SM90_TMA_LOADENS18_IS1A_S1C_NSY_INSB_IJSH_S1D_EEENSB_IJSD_SH_EEEEEEEvEEEENS_8epilogue10collective18CollectiveEpilogueINS1Q_23Sm100TmaWarpSpecializedILi1ELi1ELi64ELb0ELb0EEEJSJ_NSB_IJNSY_ISG_SD_EENSY_ISH_SD_EEEEESK_NSB_IJNSB_IJllllEEESD_SZ_EEESK_S1Z_NS1Q_6fusion15FusionCallbacksIS1U_NS20_17LinearCombinationISK_fSK_fLNS_15FloatRoundStyleE2EEESJ_S1X_JEEENSA_5SM1004TMEM4LOAD26SM100_TMEM_LOAD_32dp32b64xES17_S1H_NSA_39AutoVectorizingCopyWithAssumedAlignmentILi128EEENSA_21SM90_TMA_STORE_IM2COLES1H_S2B_S2B_EEEvvEEEEvNT_6ParamsE,(.L_x_158 - _ZN7cutlass13device_kernelINS_4conv6kernel13ConvUniversalINS1_16ConvProblemShapeILNS1_8OperatorE1ELi3EEENS1_10collective14CollectiveConvINS1_47MainloopSm100TmaUmmaWarpSpecializedImplicitGemmILS5_1ELi17ELi3ELi1ELi2EN4cute5tupleIJNSA_1CILi1EEESD_SD_EEEEENSB_IJNSC_ILi128EEENSC_ILi64EEENSB_IJSH_EEEEEENS_12float_e4m3_tESK_NSA_8TiledMMAINSA_8MMA_AtomIJNSA_10MMA_TraitsINSA_19SM100_MMA_F8F6F4_SSEJSK_SK_fSG_SH_NSA_17integral_constantINSA_4UMMA5MajorELSR_0EEENSP_ISR_LSR_1EEENSP_INSQ_7ScaleInELSU_0EEESV_EEEEEENSA_6LayoutISE_NSB_IJNSC_ILi0EEESZ_SZ_EEEEENSB_IJNSA_10UnderscoreES12_S12_EEEEENS7_6detail27Sm100ImplicitGemmTileTraitsINSA_20SM90_TMA_LOAD_IM2COLENSA_14ComposedLayoutINSA_7SwizzleILi2ELi4ELi3EEENSA_18smem_ptr_flag_bitsILi8EEENSY_INSB_IJNSC_ILi8EEESH_EEENSB_IJSH_SD_EEEEEEEvEENS16_INSA_13SM90_TMA_LOADENS18_IS1A_S1C_NSY_INSB_IJSH_S1D_EEENSB_IJSD_SH_EEEEEEEvEEEENS_8epilogue10collective18CollectiveEpilogueINS1Q_23Sm100TmaWarpSpecializedILi1ELi1ELi64ELb0ELb0EEEJSJ_NSB_IJNSY_ISG_SD_EENSY_ISH_SD_EEEEESK_NSB_IJNSB_IJllllEEESD_SZ_EEESK_S1Z_NS1Q_6fusion15FusionCallbacksIS1U_NS20_17LinearCombinationISK_fSK_fLNS_15FloatRoundStyleE2EEESJ_S1X_JEEENSA_5SM1004TMEM4LOAD26SM100_TMEM_LOAD_32dp32b64xES17_S1H_NSA_39AutoVectorizingCopyWithAssumedAlignmentILi128EEENSA_21SM90_TMA_STORE_IM2COLES1H_S2B_S2B_EEEvvEEEEvNT_6ParamsE)
        .other          _ZN7cutlass13device_kernelINS_4conv6kernel13ConvUniversalINS1_16ConvProblemShapeILNS1_8OperatorE1ELi3EEENS1_10collective14CollectiveConvINS1_47MainloopSm100TmaUmmaWarpSpecializedImplicitGemmILS5_1ELi17ELi3ELi1ELi2EN4cute5tupleIJNSA_1CILi1EEESD_SD_EEEEENSB_IJNSC_ILi128EEENSC_ILi64EEENSB_IJSH_EEEEEENS_12float_e4m3_tESK_NSA_8TiledMMAINSA_8MMA_AtomIJNSA_10MMA_TraitsINSA_19SM100_MMA_F8F6F4_SSEJSK_SK_fSG_SH_NSA_17integral_constantINSA_4UMMA5MajorELSR_0EEENSP_ISR_LSR_1EEENSP_INSQ_7ScaleInELSU_0EEESV_EEEEEENSA_6LayoutISE_NSB_IJNSC_ILi0EEESZ_SZ_EEEEENSB_IJNSA_10UnderscoreES12_S12_EEEEENS7_6detail27Sm100ImplicitGemmTileTraitsINSA_20SM90_TMA_LOAD_IM2COLENSA_14ComposedLayoutINSA_7SwizzleILi2ELi4ELi3EEENSA_18smem_ptr_flag_bitsILi8EEENSY_INSB_IJNSC_ILi8EEESH_EEENSB_IJSH_SD_EEEEEEEvEENS16_INSA_13SM90_TMA_LOADENS18_IS1A_S1C_NSY_INSB_IJSH_S1D_EEENSB_IJSD_SH_EEEEEEEvEEEENS_8epilogue10collective18CollectiveEpilogueINS1Q_23Sm100TmaWarpSpecializedILi1ELi1ELi64ELb0ELb0EEEJSJ_NSB_IJNSY_ISG_SD_EENSY_ISH_SD_EEEEESK_NSB_IJNSB_IJllllEEESD_SZ_EEESK_S1Z_NS1Q_6fusion15FusionCallbacksIS1U_NS20_17LinearCombinationISK_fSK_fLNS_15FloatRoundStyleE2EEESJ_S1X_JEEENSA_5SM1004TMEM4LOAD26SM100_TMEM_LOAD_32dp32b64xES17_S1H_NSA_39AutoVectorizingCopyWithAssumedAlignmentILi128EEENSA_21SM90_TMA_STORE_IM2COLES1H_S2B_S2B_EEEvvEEEEvNT_6ParamsE,@"STO_CUDA_ENTRY STV_DEFAULT"
_ZN7cutlass13device_kernelINS_4conv6kernel13ConvUniversalINS1_16ConvProblemShapeILNS1_8OperatorE1ELi3EEENS1_10collective14CollectiveConvINS1_47MainloopSm100TmaUmmaWarpSpecializedImplicitGemmILS5_1ELi17ELi3ELi1ELi2EN4cute5tupleIJNSA_1CILi1EEESD_SD_EEEEENSB_IJNSC_ILi128EEENSC_ILi64EEENSB_IJSH_EEEEEENS_12float_e4m3_tESK_NSA_8TiledMMAINSA_8MMA_AtomIJNSA_10MMA_TraitsINSA_19SM100_MMA_F8F6F4_SSEJSK_SK_fSG_SH_NSA_17integral_constantINSA_4UMMA5MajorELSR_0EEENSP_ISR_LSR_1EEENSP_INSQ_7ScaleInELSU_0EEESV_EEEEEENSA_6LayoutISE_NSB_IJNSC_ILi0EEESZ_SZ_EEEEENSB_IJNSA_10UnderscoreES12_S12_EEEEENS7_6detail27Sm100ImplicitGemmTileTraitsINSA_20SM90_TMA_LOAD_IM2COLENSA_14ComposedLayoutINSA_7SwizzleILi2ELi4ELi3EEENSA_18smem_ptr_flag_bitsILi8EEENSY_INSB_IJNSC_ILi8EEESH_EEENSB_IJSH_SD_EEEEEEEvEENS16_INSA_13SM90_TMA_LOADENS18_IS1A_S1C_NSY_INSB_IJSH_S1D_EEENSB_IJSD_SH_EEEEEEEvEEEENS_8epilogue10collective18CollectiveEpilogueINS1Q_23Sm100TmaWarpSpecializedILi1ELi1ELi64ELb0ELb0EEEJSJ_NSB_IJNSY_ISG_SD_EENSY_ISH_SD_EEEEESK_NSB_IJNSB_IJllllEEESD_SZ_EEESK_S1Z_NS1Q_6fusion15FusionCallbacksIS1U_NS20_17LinearCombinationISK_fSK_fLNS_15FloatRoundStyleE2EEESJ_S1X_JEEENSA_5SM1004TMEM4LOAD26SM100_TMEM_LOAD_32dp32b64xES17_S1H_NSA_39AutoVectorizingCopyWithAssumedAlignmentILi128EEENSA_21SM90_TMA_STORE_IM2COLES1H_S2B_S2B_EEEvvEEEEvNT_6ParamsE:
[----:B------:R-:W1:Y:S01]  /*0000*/  LDC R1, c[0x0][0x37c] ;  /* 0x0000df00ff017b82 */ /* 0x000e620000000800 */
[----:B------:R-:W2:Y:S07]  /*0010*/  S2R R133, SR_TID.X ;  /* 0x0000000000857919 */ /* 0x000eae0000002100 */
[----:B------:R-:W3:Y:S01]  /*0020*/  LDC.64 R2, c[0x0][0x990] ;  /* 0x00026400ff027b82 */ /* 0x000ee20000000a00 */
[----:B------:R-:W-:Y:S01]  /*0030*/  ELECT P2, URZ, PT ;  /* 0x0000000000ff782f */ /* 0x000fe20003840000 */
[----:B-1----:R-:W-:Y:S01]  /*0040*/  VIADD R1, R1, 0xfffffff8 ;  /* 0xfffffff801017836 */ /* 0x002fe20000000000 */
[----:B------:R-:W-:-:S02]  /*0050*/  PRMT R139, RZ, 0x7610, R139 ;  /* 0x00007610ff8b7816 */ /* 0x000fc4000000008b */
[----:B---3--:R-:W-:-:S04]  /*0060*/  ISETP.NE.U32.AND P0, PT, R2, RZ, PT ;  /* 0x000000ff0200720c */ /* 0x008fc80003f05070 */
[----:B------:R-:W-:Y:S02]  /*0070*/  ISETP.NE.AND.EX P0, PT, R3, RZ, PT, P0 ;  /* 0x000000ff0300720c */ /* 0x000fe40003f05300 */
[----:B--2---:R-:W-:-:S05]  /*0080*/  SHF.R.U32.HI R140, RZ, 0x5, R133 ;  /* 0x00000005ff8c7819 */ /* 0x004fca0000011685 */
[----:B------:R-:W1:Y:S02]  /*0090*/  SHFL.IDX PT, R0, R140, RZ, 0x1f ;  /* 0x00001fff8c007589 */ /* 0x000e6400000e0000 */
[----:B-1----:R-:W-:-:S04]  /*00a0*/  R2UR UR15, R0 ;  /* 0x00000000000f72ca */ /* 0x002fc800000e0000 */
[----:B------:R-:W-:Y:S05]  /*00b0*/  @P0 BRA `(.L_x_0) ;  /* 0x0000000000300947 */ /* 0x000fea0003800000 */
[----:B------:R-:W1:Y:S02]  /*00c0*/  LDCU.64 UR4, c[0x0][0x988] ;  /* 0x00013100ff0477ac */ /* 0x000e640008000a00 */
[----:B-1----:R-:W-:-:S04]  /*00d0*/  UISETP.NE.U32.AND UP0, UPT, UR4, URZ, UPT ;  /* 0x000000ff0400728c */ /* 0x002fc8000bf05070 */
[----:B------:R-:W-:-:S09]  /*00e0*/  UISETP.NE.AND.EX UP0, UPT, UR5, URZ, UPT, UP0 ;  /* 0x000000ff0500728c */ /* 0x000fd2000bf05300 */
[----:B------:R-:W-:Y:S05]  /*00f0*/  BRA.U !UP0, `(.L_x_1) ;  /* 0x0000000108147547 */ /* 0x000fea000b800000 */
[----:B------:R-:W1:Y:S01]  /*0100*/  LDC.64 R4, c[0x0][0x988] ;  /* 0x00026200ff047b82 */ /* 0x000e620000000a00 */
[----:B------:R-:W1:Y:S02]  /*0110*/  LDCU.64 UR4, c[0x0][0x358] ;  /* 0x00006b00ff0477ac */ /* 0x000e640008000a00 */
[----:B-1----:R1:W5:Y:S01]  /*0120*/  LDG.E R71, desc[UR4][R4.64] ;  /* 0x0000000404477981 */ /* 0x002362000c1e1900 */
[----:B------:R-:W-:Y:S01]  /*0130*/  HFMA2 R139, -RZ, RZ, 0, 5.9604644775390625e-08 ;  /* 0x00000001ff8b7431 */ /* 0x000fe200000001ff */
[----:B------:R-:W-:Y:S05]  /*0140*/  BRA `(.L_x_0) ;  /* 0x00000000000c7947 */ /* 0x000fea0003800000 */
.L_x_1:
[----:B------:R-:W1:Y:S01]  /*0150*/  LDCU UR4, c[0x0][0x980] ;  /* 0x00013000ff0477ac */ /* 0x000e620008000800 */
[----:B------:R-:W-:Y:S01]  /*0160*/  HFMA2 R139, -RZ, RZ, 0, 5.9604644775390625e-08 ;  /* 0x00000001ff8b7431 */ /* 0x000fe200000001ff */
[----:B-1----:R-:W-:-:S07]  /*0170*/  MOV R71, UR4 ;  /* 0x0000000400477c02 */ /* 0x002fce0008000f00 */
.L_x_0:
[----:B------:R-:W2:Y:S02]  /*0180*/  LDCU.64 UR4, c[0x0][0x9b0] ;  /* 0x00013600ff0477ac */ /* 0x000ea40008000a00 */
[----:B--2---:R-:W-:-:S04]  /*0190*/  UISETP.NE.U32.AND UP0, UPT, UR4, URZ, UPT ;  /* 0x000000ff0400728c */ /* 0x004fc8000bf05070 */
[----:B------:R-:W-:-:S09]  /*01a0*/  UISETP.NE.AND.EX UP0, UPT, UR5, URZ, UPT, UP0 ;  /* 0x000000ff0500728c */ /* 0x000fd2000bf05300 */
[----:B------:R-:W-:Y:S05]  /*01b0*/  BRA.U UP0, `(.L_x_2) ;  /* 0x0000000100287547 */ /* 0x000fea000b800000 */
[----:B------:R-:W2:Y:S02]  /*01c0*/  LDCU.64 UR4, c[0x0][0x9a8] ;  /* 0x00013500ff0477ac */ /* 0x000ea40008000a00 */
[----:B--2---:R-:W-:-:S04]  /*01d0*/  UISETP.NE.U32.AND UP0, UPT, UR4, URZ, UPT ;  /* 0x000000ff0400728c */ /* 0x004fc8000bf05070 */
[----:B------:R-:W-:-:S09]  /*01e0*/  UISETP.NE.AND.EX UP0, UPT, UR5, URZ, UPT, UP0 ;  /* 0x000000ff0500728c */ /* 0x000fd2000bf05300 */
[----:B------:R-:W-:Y:S05]  /*01f0*/  BRA.U !UP0, `(.L_x_3) ;  /* 0x0000000108107547 */ /* 0x000fea000b800000 */
[----:B-1----:R-:W1:Y:S01]  /*0200*/  LDC.64 R4, c[0x0][0x9a8] ;  /* 0x00026a00ff047b82 */ /* 0x002e620000000a00 */
[----:B------:R-:W1:Y:S02]  /*0210*/  LDCU.64 UR4, c[0x0][0x358] ;  /* 0x00006b00ff0477ac */ /* 0x000e640008000a00 */
[----:B-1----:R2:W5:Y:S01]  /*0220*/  LDG.E R70, desc[UR4][R4.64] ;  /* 0x0000000404467981 */ /* 0x002562000c1e1900 */
[----:B------:R-:W-:Y:S05]  /*0230*/  BRA `(.L_x_2) ;  /* 0x0000000000087947 */ /* 0x000fea0003800000 */
.L_x_3:
[----:B------:R-:W2:Y:S02]  /*0240*/  LDCU UR4, c[0x0][0x9a0] ;  /* 0x00013400ff0477ac */ /* 0x000ea40008000800 */
[----:B--2---:R-:W-:Y:S02]  /*0250*/  MOV R70, UR4 ;  /* 0x0000000400467c02 */ /* 0x004fe40008000f00 */
.L_x_2:
[----:B-12---:R-:W1:Y:S01]  /*0260*/  LDC.64 R4, c[0x0][0x988] ;  /* 0x00026200ff047b82 */ /* 0x006e620000000a00 */
[----:B------:R-:W-:Y:S01]  /*0270*/  IMAD.U32 R0, RZ, RZ, UR15 ;  /* 0x0000000fff007e24 */ /* 0x000fe2000f8e00ff */
[----:B------:R-:W-:Y:S01]  /*0280*/  ISETP.EQ.U32.AND P4, PT, R2, RZ, PT ;  /* 0x000000ff0200720c */ /* 0x000fe20003f82070 */
[----:B------:R-:W-:Y:S03]  /*0290*/  BSSY.RECONVERGENT B0, `(.L_x_4) ;  /* 0x0000012000007945 */ /* 0x000fe60003800200 */
[----:B------:R-:W-:Y:S02]  /*02a0*/  ISETP.NE.OR P1, PT, R0, 0x1, !P2 ;  /* 0x000000010000780c */ /* 0x000fe40005725670 */
[----:B-1----:R-:W-:-:S04]  /*02b0*/  ISETP.NE.U32.AND P0, PT, R4, RZ, PT ;  /* 0x000000ff0400720c */ /* 0x002fc80003f05070 */
[----:B------:R-:W-:-:S13]  /*02c0*/  ISETP.NE.AND.EX P0, PT, R5, RZ, PT, P0 ;  /* 0x000000ff0500720c */ /* 0x000fda0003f05300 */
[----:B------:R-:W-:Y:S01]  /*02d0*/  VOTEU.ANY UP4, P0 ;  /* 0x0000000000ff7886 */ /* 0x000fe20000080100 */
[----:B------:R-:W-:Y:S02]  /*02e0*/  PLOP3.LUT P3, PT, PT, PT, UP4, 0x80, 0x8 ;  /* 0x000000000008781c */ /* 0x000fe40003f6f048 */
[----:B------:R-:W-:Y:S02]  /*02f0*/  ISETP.NE.OR P0, PT, R0, 0x3, !P2 ;  /* 0x000000030000780c */ /* 0x000fe40005705670 */
[----:B------:R-:W-:-:S04]  /*0300*/  ISETP.EQ.OR.EX P5, PT, R3, RZ, !P3, P4 ;  /* 0x000000ff0300720c */ /* 0x000fc80005fa2740 */
[----:B------:R-:W-:Y:S01]  /*0310*/  P2R R143, PR, RZ, 0x20 ;  /* 0x00000020ff8f7803 */ /* 0x000fe20000000000 */
[----:B------:R-:W-:Y:S05]  /*0320*/  @P1 BRA `(.L_x_5) ;  /* 0x0000000000201947 */ /* 0x000fea0003800000 */
[----:B------:R-:W1:Y:S02]  /*0330*/  LDCU.64 UR4, c[0x0][0x348] ;  /* 0x00006900ff0477ac */ /* 0x000e640008000a00 */
[----:B-1----:R-:W-:Y:S02]  /*0340*/  UIADD3 UR6, UP1, UPT, UR4, 0x80, URZ ;  /* 0x0000008004067890 */ /* 0x002fe4000ff3e0ff */
[----:B------:R-:W-:Y:S02]  /*0350*/  UIADD3 UR4, UP0, UPT, UR4, 0x200, URZ ;  /* 0x0000020004047890 */ /* 0x000fe4000ff1e0ff */
[----:B------:R-:W-:Y:S02]  /*0360*/  UIADD3.X UR7, UPT, UPT, URZ, UR5, URZ, UP1, !UPT ;  /* 0x00000005ff077290 */ /* 0x000fe40008ffe4ff */
[----:B------:R-:W-:-:S07]  /*0370*/  UIADD3.X UR5, UPT, UPT, URZ, UR5, URZ, UP0, !UPT ;  /* 0x00000005ff057290 */ /* 0x000fce00087fe4ff */
[----:B------:R1:W-:Y:S02]  /*0380*/  UTMACCTL.PF [UR6] ;  /* 0x00000000060079b9 */ /* 0x0003e40008040000 */
[----:B------:R1:W-:Y:S02]  /*0390*/  UTMACCTL.PF [UR4] ;  /* 0x00000000040079b9 */ /* 0x0003e40008040000 */
[----:B-1----:R-:W-:Y:S01]  /*03a0*/  NOP ;  /* 0x0000000000007918 */ /* 0x002fe20000000000 */
.L_x_5:
[----:B------:R-:W-:Y:S05]  /*03b0*/  BSYNC.RECONVERGENT B0 ;  /* 0x0000000000007941 */ /* 0x000fea0003800200 */
.L_x_4:
[----:B------:R-:W-:Y:S04]  /*03c0*/  BSSY.RECONVERGENT B0, `(.L_x_6) ;  /* 0x000000a000007945 */ /* 0x000fe80003800200 */
        /* <DEDUP_REMOVED lines=9> */
.L_x_7:
[----:B------:R-:W-:Y:S05]  /*0460*/  BSYNC.RECONVERGENT B0 ;  /* 0x0000000000007941 */ /* 0x000fea0003800200 */
.L_x_6:
[----:B------:R-:W-:Y:S01]  /*0470*/  UPLOP3.LUT UP2, UPT, UPT, UPT, UPT, 0x80, 0x8 ;  /* 0x000000000008789c */ /* 0x000fe20003f4f070 */
[----:B------:R-:W-:Y:S10]  /*0480*/  @!P5 BRA `(.L_x_8) ;  /* 0x000000000024d947 */ /* 0x000ff40003800000 */
[----:B------:R-:W-:Y:S01]  /*0490*/  ISETP.NE.U32.AND P1, PT, R2, RZ, PT ;  /* 0x000000ff0200720c */ /* 0x000fe20003f25070 */
[----:B------:R-:W-:Y:S01]  /*04a0*/  USEL UR4, URZ, 0xffffffff, UP4 ;  /* 0xffffffffff047887 */ /* 0x000fe2000a000000 */
[----:B-----5:R-:W-:Y:S02]  /*04b0*/  FSETP.NEU.AND P0, PT, R71, RZ, PT ;  /* 0x000000ff4700720b */ /* 0x020fe40003f0d000 */
[----:B------:R-:W-:-:S11]  /*04c0*/  ISETP.NE.AND.EX P1, PT, R3, RZ, PT, P1 ;  /* 0x000000ff0300720c */ /* 0x000fd60003f25310 */
[----:B------:R-:W-:Y:S02]  /*04d0*/  VOTEU.ANY UP0, P0 ;  /* 0x0000000000ff7886 */ /* 0x000fe40000000100 */
[----:B------:R-:W-:-:S05]  /*04e0*/  VOTEU.ANY UP1, P1 ;  /* 0x0000000000ff7886 */ /* 0x000fca0000820100 */
[----:B------:R-:W-:-:S04]  /*04f0*/  @!UP1 USEL UR4, URZ, 0xffffffff, UP0 ;  /* 0xffffffffff049887 */ /* 0x000fc80008000000 */
[----:B------:R-:W-:-:S04]  /*0500*/  ULOP3.LUT UR4, UR4, 0x1, URZ, 0xc0, !UPT ;  /* 0x0000000104047892 */ /* 0x000fc8000f8ec0ff */
[----:B------:R-:W-:-:S11]  /*0510*/  UISETP.NE.U32.AND UP2, UPT, UR4, 0x1, UPT ;  /* 0x000000010400788c */ /* 0x000fd6000bf45070 */
.L_x_8:
[----:B------:R-:W1:Y:S01]  /*0520*/  SHFL.IDX PT, R2, R140, RZ, 0x1f ;  /* 0x00001fff8c027589 */ /* 0x000e6200000e0000 */
[----:B------:R-:W-:-:S04]  /*0530*/  UISETP.NE.AND UP0, UPT, UR15, 0x2, UPT ;  /* 0x000000020f00788c */ /* 0x000fc8000bf05270 */
[----:B------:R-:W-:Y:S01]  /*0540*/  USEL UR42, URZ, 0x1, UP0 ;  /* 0x00000001ff2a7887 */ /* 0x000fe20008000000 */
[----:B-1----:R-:W-:-:S13]  /*0550*/  ISETP.NE.AND P0, PT, R2, RZ, PT ;  /* 0x000000ff0200720c */ /* 0x002fda0003f05270 */
[----:B------:R-:W-:Y:S05]  /*0560*/  @P0 BRA `(.L_x_9) ;  /* 0x0000000000bc0947 */ /* 0x000fea0003800000 */
[----:B------:R-:W-:Y:S01]  /*0570*/  ELECT P0, URZ, PT ;  /* 0x0000000000ff782f */ /* 0x000fe20003800000 */
[----:B------:R-:W-:-:S12]  /*0580*/  BSSY.RECONVERGENT B0, `(.L_x_9) ;  /* 0x000002d000007945 */ /* 0x000fd80003800200 */
[----:B------:R-:W-:Y:S05]  /*0590*/  @!P0 BRA `(.L_x_10) ;  /* 0x0000000000ac8947 */ /* 0x000fea0003800000 */
[----:B------:R-:W1:Y:S01]  /*05a0*/  S2UR UR4, SR_CgaCtaId ;  /* 0x00000000000479c3 */ /* 0x000e620000008800 */
[----:B------:R-:W-:Y:S01]  /*05b0*/  UMOV UR5, 0x400 ;  /* 0x0000040000057882 */ /* 0x000fe20000000000 */
[----:B------:R-:W-:Y:S02]  /*05c0*/  UMOV UR6, 0x1 ;  /* 0x0000000100067882 */ /* 0x000fe40000000000 */
[----:B------:R-:W-:-:S04]  /*05d0*/  UIADD3 UR6, UPT, UPT, -UR6, 0x100000, URZ ;  /* 0x0010000006067890 */ /* 0x000fc8000fffe1ff */
[----:B------:R-:W-:Y:S02]  /*05e0*/  USHF.L.U32 UR7, UR6, 0xb, URZ ;  /* 0x0000000b06077899 */ /* 0x000fe400080006ff */
[----:B------:R-:W-:Y:S02]  /*05f0*/  USHF.L.U32 UR6, UR6, 0x1, URZ ;  /* 0x0000000106067899 */ /* 0x000fe400080006ff */
[----:B-1----:R-:W-:Y:S01]  /*0600*/  ULEA UR4, UR4, UR5, 0x18 ;  /* 0x0000000504047291 */ /* 0x002fe2000f8ec0ff */
[----:B------:R-:W1:Y:S11]  /*0610*/  FENCE.VIEW.ASYNC.S ;  /* 0x00000000000073c6 */ /* 0x000e760000000000 */
[----:B-1----:R1:W2:Y:S01]  /*0620*/  SYNCS.EXCH.64 URZ, [UR4], UR6 ;  /* 0x0000000604ff75b2 */ /* 0x0022a20008000100 */
[----:B------:R1:W3:Y:S01]  /*0630*/  SYNCS.EXCH.64 URZ, [UR4+0x88], UR6 ;  /* 0x0000880604ff75b2 */ /* 0x0002e20008000100 */
[----:B------:R1:W4:Y:S01]  /*0640*/  SYNCS.EXCH.64 URZ, [UR4+0x8], UR6 ;  /* 0x0000080604ff75b2 */ /* 0x0003220008000100 */
[----:B------:R1:W1:Y:S01]  /*0650*/  SYNCS.EXCH.64 URZ, [UR4+0x90], UR6 ;  /* 0x0000900604ff75b2 */ /* 0x0002620008000100 */
        /* <DEDUP_REMOVED lines=30> */
[----:B--234-:R-:W-:Y:S01]  /*0840*/  NOP ;  /* 0x0000000000007918 */ /* 0x01cfe20000000000 */
.L_x_10:
[----:B-1----:R-:W-:Y:S05]  /*0850*/  BSYNC.RECONVERGENT B0 ;  /* 0x0000000000007941 */ /* 0x002fea0003800200 */
.L_x_9:
[----:B------:R-:W1:Y:S01]  /*0860*/  SHFL.IDX PT, R2, R140, RZ, 0x1f ;  /* 0x00001fff8c027589 */ /* 0x000e6200000e0000 */
[----:B------:R-:W-:Y:S01]  /*0870*/  NOP ;  /* 0x0000000000007918 */ /* 0x000fe20000000000 */
[----:B-1----:R-:W-:-:S13]  /*0880*/  ISETP.NE.AND P0, PT, R2, 0x1, PT ;  /* 0x000000010200780c */ /* 0x002fda0003f05270 */
[----:B------:R-:W-:Y:S05]  /*0890*/  @P0 BRA `(.L_x_11) ;  /* 0x0000000000400947 */ /* 0x000fea0003800000 */
[----:B------:R-:W1:Y:S01]  /*08a0*/  S2UR UR4, SR_CgaCtaId ;  /* 0x00000000000479c3 */ /* 0x000e620000008800 */
[----:B------:R-:W-:Y:S01]  /*08b0*/  UMOV UR5, 0x400 ;  /* 0x0000040000057882 */ /* 0x000fe20000000000 */
[----:B------:R-:W-:Y:S01]  /*08c0*/  UMOV UR8, 0x20 ;  /* 0x0000002000087882 */ /* 0x000fe20000000000 */
[----:B------:R-:W-:Y:S01]  /*08d0*/  UMOV UR6, 0x80 ;  /* 0x0000008000067882 */ /* 0x000fe20000000000 */
[----:B------:R-:W-:-:S04]  /*08e0*/  UIADD3 UR8, UPT, UPT, -UR8, 0x100000, URZ ;  /* 0x0010000008087890 */ /* 0x000fc8000fffe1ff */
[----:B------:R-:W-:Y:S02]  /*08f0*/  USHF.L.U32 UR9, UR8, 0xb, URZ ;  /* 0x0000000b08097899 */ /* 0x000fe400080006ff */
[----:B------:R-:W-:Y:S02]  /*0900*/  USHF.L.U32 UR8, UR8, 0x1, URZ ;  /* 0x0000000108087899 */ /* 0x000fe400080006ff */
[----:B------:R-:W-:-:S04]  /*0910*/  UIADD3 UR6, UPT, UPT, -UR6, 0x100000, URZ ;  /* 0x0010000006067890 */ /* 0x000fc8000fffe1ff */
[----:B------:R-:W-:Y:S02]  /*0920*/  USHF.L.U32 UR7, UR6, 0xb, URZ ;  /* 0x0000000b06077899 */ /* 0x000fe400080006ff */
[----:B------:R-:W-:Y:S01]  /*0930*/  USHF.L.U32 UR6, UR6, 0x1, URZ ;  /* 0x0000000106067899 */ /* 0x000fe200080006ff */
[----:B------:R-:W-:Y:S01]  /*0940*/  ELECT P0, URZ, PT ;  /* 0x0000000000ff782f */ /* 0x000fe20003800000 */
[----:B-1----:R-:W-:Y:S01]  /*0950*/  ULEA UR4, UR4, UR5, 0x18 ;  /* 0x0000000504047291 */ /* 0x002fe2000f8ec0ff */
[----:B------:R-:W1:Y:S11]  /*0960*/  FENCE.VIEW.ASYNC.S ;  /* 0x00000000000073c6 */ /* 0x000e760000000000 */
[----:B-1----:R1:W2:Y:S01]  /*0970*/  SYNCS.EXCH.64 URZ, [UR4+0x110], UR8 ;  /* 0x0001100804ff75b2 */ /* 0x0022a20008000100 */
[----:B------:R1:W3:Y:S01]  /*0980*/  SYNCS.EXCH.64 URZ, [UR4+0x118], UR6 ;  /* 0x0001180604ff75b2 */ /* 0x0002e20008000100 */
[----:B------:R-:W-:Y:S01]  /*0990*/  NOP ;  /* 0x0000000000007918 */ /* 0x000fe20000000000 */
.L_x_11:
[----:B------:R-:W4:Y:S01]  /*09a0*/  SHFL.IDX PT, R2, R140, RZ, 0x1f ;  /* 0x00001fff8c027589 */ /* 0x000f2200000e0000 */
[----:B------:R-:W-:Y:S01]  /*09b0*/  NOP ;  /* 0x0000000000007918 */ /* 0x000fe20000000000 */
[----:B----4-:R-:W-:-:S13]  /*09c0*/  ISETP.NE.AND P0, PT, R2, 0x3, PT ;  /* 0x000000030200780c */ /* 0x010fda0003f05270 */
[----:B------:R-:W-:Y:S05]  /*09d0*/  @P0 BRA `(.L_x_12) ;  /* 0x0000000000300947 */ /* 0x000fea0003800000 */
[----:B-1----:R-:W1:Y:S01]  /*09e0*/  S2UR UR4, SR_CgaCtaId ;  /* 0x00000000000479c3 */ /* 0x002e620000008800 */
[----:B------:R-:W-:Y:S01]  /*09f0*/  UMOV UR6, 0x400 ;  /* 0x0000040000067882 */ /* 0x000fe20000000000 */
[----:B------:R-:W-:Y:S01]  /*0a00*/  UMOV UR5, 0x20 ;  /* 0x0000002000057882 */ /* 0x000fe20000000000 */
[----:B------:R-:W-:Y:S01]  /*0a10*/  ELECT P0, URZ, PT ;  /* 0x0000000000ff782f */ /* 0x000fe20003800000 */
[----:B-1----:R-:W-:Y:S02]  /*0a20*/  ULEA UR6, UR4, UR6, 0x18 ;  /* 0x0000000604067291 */ /* 0x002fe4000f8ec0ff */
[----:B------:R-:W-:-:S04]  /*0a30*/  UIADD3 UR4, UPT, UPT, -UR5, 0x100000, URZ ;  /* 0x0010000005047890 */ /* 0x000fc8000fffe1ff */
[----:B------:R-:W-:Y:S02]  /*0a40*/  USHF.L.U32 UR5, UR4, 0xb, URZ ;  /* 0x0000000b04057899 */ /* 0x000fe400080006ff */
[----:B------:R-:W-:Y:S01]  /*0a50*/  USHF.L.U32 UR4, UR4, 0x1, URZ ;  /* 0x0000000104047899 */ /* 0x000fe200080006ff */
[----:B------:R-:W1:Y:S11]  /*0a60*/  FENCE.VIEW.ASYNC.S ;  /* 0x00000000000073c6 */ /* 0x000e760000000000 */
[----:B-1----:R4:W1:Y:S01]  /*0a70*/  SYNCS.EXCH.64 URZ, [UR6+0x120], UR4 ;  /* 0x0001200406ff75b2 */ /* 0x0028620008000100 */
[----:B------:R4:W1:Y:S02]  /*0a80*/  SYNCS.EXCH.64 URZ, [UR6+0x128], UR4 ;  /* 0x0001280406ff75b2 */ /* 0x0008640008000100 */
[----:B----4-:R-:W-:Y:S01]  /*0a90*/  NOP ;  /* 0x0000000000007918 */ /* 0x010fe20000000000 */
.L_x_12:
[----:B------:R-:W4:Y:S01]  /*0aa0*/  SHFL.IDX PT, R2, R140, RZ, 0x1f ;  /* 0x00001fff8c027589 */ /* 0x000f2200000e0000 */
[----:B------:R-:W-:Y:S01]  /*0ab0*/  NOP ;  /* 0x0000000000007918 */ /* 0x000fe20000000000 */
[----:B----4-:R-:W-:-:S13]  /*0ac0*/  ISETP.NE.AND P0, PT, R2, 0x4, PT ;  /* 0x000000040200780c */ /* 0x010fda0003f05270 */
[----:B------:R-:W-:Y:S05]  /*0ad0*/  @P0 BRA `(.L_x_13) ;  /* 0x0000000000440947 */ /* 0x000fea0003800000 */
[----:B-1----:R-:W1:Y:S01]  /*0ae0*/  S2UR UR6, SR_CgaCtaId ;  /* 0x00000000000679c3 */ /* 0x002e620000008800 */
[----:B------:R-:W-:Y:S01]  /*0af0*/  UMOV UR4, 0x100 ;  /* 0x0000010000047882 */ /* 0x000fe20000000000 */
[----:B------:R-:W-:Y:S01]  /*0b00*/  UMOV UR5, 0x400 ;  /* 0x0000040000057882 */ /* 0x000fe20000000000 */
[----:B------:R-:W-:Y:S01]  /*0b10*/  USEL UR4, UR4, 0xe0, UP2 ;  /* 0x000000e004047887 */ /* 0x000fe20009000000 */
[----:B------:R-:W-:Y:S01]  /*0b20*/  UMOV UR8, 0x1 ;  /* 0x0000000100087882 */ /* 0x000fe20000000000 */
[----:B------:R-:W-:Y:S01]  /*0b30*/  ELECT P0, URZ, PT ;  /* 0x0000000000ff782f */ /* 0x000fe20003800000 */
[----:B------:R-:W-:-:S04]  /*0b40*/  UIADD3 UR8, UPT, UPT, -UR8, 0x100000, URZ ;  /* 0x0010000008087890 */ /* 0x000fc8000fffe1ff */
[----:B------:R-:W-:Y:S02]  /*0b50*/  USHF.L.U32 UR9, UR8, 0xb, URZ ;  /* 0x0000000b08097899 */ /* 0x000fe400080006ff */
[----:B------:R-:W-:Y:S02]  /*0b60*/  USHF.L.U32 UR8, UR8, 0x1, URZ ;  /* 0x0000000108087899 */ /* 0x000fe400080006ff */
[----:B-1----:R-:W-:Y:S02]  /*0b70*/  ULEA UR6, UR6, UR5, 0x18 ;  /* 0x0000000506067291 */ /* 0x002fe4000f8ec0ff */
[----:B------:R-:W-:-:S04]  /*0b80*/  UIADD3 UR4, UPT, UPT, -UR4, 0x100000, URZ ;  /* 0x0010000004047890 */ /* 0x000fc8000fffe1ff */
[----:B------:R-:W-:Y:S02]  /*0b90*/  USHF.L.U32 UR5, UR4, 0xb, URZ ;  /* 0x0000000b04057899 */ /* 0x000fe400080006ff */
[----:B------:R-:W-:Y:S01]  /*0ba0*/  USHF.L.U32 UR4, UR4, 0x1, URZ ;  /* 0x0000000104047899 */ /* 0x000fe200080006ff */
[----:B------:R-:W1:Y:S03]  /*0bb0*/  FENCE.VIEW.ASYNC.S ;  /* 0x00000000000073c6 */ /* 0x000e660000000000 */
[----:B-1----:R4:W1:Y:S08]  /*0bc0*/  SYNCS.EXCH.64 URZ, [UR6+0x130], UR8 ;  /* 0x0001300806ff75b2 */ /* 0x0028700008000100 */
[----:B------:R4:W1:Y:S02]  /*0bd0*/  SYNCS.EXCH.64 URZ, [UR6+0x138], UR4 ;  /* 0x0001380406ff75b2 */ /* 0x0008640008000100 */
[----:B----4-:R-:W-:Y:S01]  /*0be0*/  NOP ;  /* 0x0000000000007918 */ /* 0x010fe20000000000 */
.L_x_13:
[----:B------:R-:W4:Y:S01]  /*0bf0*/  SHFL.IDX PT, R2, R140, RZ, 0x1f ;  /* 0x00001fff8c027589 */ /* 0x000f2200000e0000 */
[----:B------:R-:W1:Y:S01]  /*0c00*/  S2UR UR44, SR_CTAID.X ;  /* 0x00000000002c79c3 */ /* 0x000e620000002500 */
[----:B------:R-:W-:-:S07]  /*0c10*/  NOP ;  /* 0x0000000000007918 */ /* 0x000fce0000000000 */
[----:B------:R-:W1:Y:S01]  /*0c20*/  S2UR UR45, SR_CTAID.Y ;  /* 0x00000000002d79c3 */ /* 0x000e620000002600 */
[----:B----4-:R-:W-:-:S13]  /*0c30*/  ISETP.NE.AND P0, PT, R2, 0x5, PT ;  /* 0x000000050200780c */ /* 0x010fda0003f05270 */
[----:B-1----:R-:W-:Y:S05]  /*0c40*/  @P0 BRA `(.L_x_14) ;  /* 0x0000000000480947 */ /* 0x002fea0003800000 */
        /* <DEDUP_REMOVED lines=13> */
[----:B-1----:R1:W4:Y:S01]  /*0d20*/  SYNCS.EXCH.64 URZ, [UR4+0x140], UR8 ;  /* 0x0001400804ff75b2 */ /* 0x0023220008000100 */
[----:B------:R1:W1:Y:S01]  /*0d30*/  SYNCS.EXCH.64 URZ, [UR4+0x150], UR6 ;  /* 0x0001500604ff75b2 */ /* 0x0002620008000100 */
[----:B------:R1:W1:Y:S01]  /*0d40*/  SYNCS.EXCH.64 URZ, [UR4+0x148], UR8 ;  /* 0x0001480804ff75b2 */ /* 0x0002620008000100 */
[----:B------:R1:W1:Y:S01]  /*0d50*/  SYNCS.EXCH.64 URZ, [UR4+0x158], UR6 ;  /* 0x0001580604ff75b2 */ /* 0x0002620008000100 */
[----:B------:R-:W-:Y:S01]  /*0d60*/  NOP ;  /* 0x0000000000007918 */ /* 0x000fe20000000000 */
.L_x_14:
[----:B------:R-:W-:-:S05]  /*0d70*/  CS2R.32 R132, SR_CgaSize ;  /* 0x0000000000847805 */ /* 0x000fca0000008a00 */
[----:B------:R-:W-:-:S05]  /*0d80*/  IMAD R132, R132, -0xa0, RZ ;  /* 0xffffff6084847824 */ /* 0x000fca00078e02ff */
[----:B------:R-:W-:-:S14]  /*0d90*/  R2UR UR5, R132 ;  /* 0x00000000840572ca */ /* 0x000fdc00000e0000 */
[----:B------:R-:W2:Y:S01]  /*0da0*/  LDCU UR5, c[0x0][UR5+0x2b0] ;  /* 0x00005600050577ac */ /* 0x000ea20008000800 */
[----:B------:R-:W-:Y:S02]  /*0db0*/  I2FP.F32.U32 R132, UR44 ;  /* 0x0000002c00847c45 */ /* 0x000fe40008201000 */
[----:B------:R-:W-:-:S05]  /*0dc0*/  CS2R.32 R3, SR_CgaSize ;  /* 0x0000000000037805 */ /* 0x000fca0000008a00 */
[----:B------:R-:W-:-:S06]  /*0dd0*/  IMAD R3, R3, -0xa0, RZ ;  /* 0xffffff6003037824 */ /* 0x000fcc00078e02ff */
[----:B------:R-:W3:Y:S01]  /*0de0*/  LDC R3, c[0x0][R3+0x2a0] ;  /* 0x0000a80003037b82 */ /* 0x000ee20000000800 */
[----:B------:R-:W-:Y:S02]  /*0df0*/  I2FP.F32.U32 R131, UR45 ;  /* 0x0000002d00837c45 */ /* 0x000fe40008201000 */
[----:B------:R-:W-:-:S05]  /*0e00*/  CS2R.32 R16, SR_CgaSize ;  /* 0x0000000000107805 */ /* 0x000fca0000008a00 */
[----:B------:R-:W-:-:S05]  /*0e10*/  IMAD R16, R16, -0xa0, RZ ;  /* 0xffffff6010107824 */ /* 0x000fca00078e02ff */
[----:B-1----:R-:W-:-:S14]  /*0e20*/  R2UR UR4, R16 ;  /* 0x00000000100472ca */ /* 0x002fdc00000e0000 */
[----:B------:R-:W1:Y:S01]  /*0e30*/  LDCU UR4, c[0x0][UR4+0x2b4] ;  /* 0x00005680040477ac */ /* 0x000e620008000800 */
[----:B------:R-:W-:Y:S01]  /*0e40*/  NOP ;  /* 0x0000000000007918 */ /* 0x000fe20000000000 */
[----:B------:R-:W3:Y:S01]  /*0e50*/  S2R R16, SR_CTAID.Z ;  /* 0x0000000000107919 */ /* 0x000ee20000002700 */
[----:B------:R-:W4:Y:S01]  /*0e60*/  LDCU UR18, c[0x0][0xc24] ;  /* 0x00018480ff1277ac */ /* 0x000f220008000800 */
[----:B------:R-:W-:-:S05]  /*0e70*/  CS2R.32 R2, SR_CgaSize ;  /* 0x0000000000027805 */ /* 0x000fca0000008a00 */
[----:B------:R-:W-:-:S06]  /*0e80*/  IMAD R2, R2, -0xa0, RZ ;  /* 0xffffff6002027824 */ /* 0x000fcc00078e02ff */
[----:B------:R-:W3:Y:S01]  /*0e90*/  LDC R2, c[0x0][R2+0x2a4] ;  /* 0x0000a90002027b82 */ /* 0x000ee20000000800 */
[----:B--2---:R-:W-:Y:S01]  /*0ea0*/  FMUL R132, R132, UR5 ;  /* 0x0000000584847c20 */ /* 0x004fe20008400000 */
[----:B-1----:R-:W-:-:S05]  /*0eb0*/  FMUL R131, R131, UR4 ;  /* 0x0000000483837c20 */ /* 0x002fca0008400000 */
[----:B------:R-:W1:Y:S01]  /*0ec0*/  F2I.U32.TRUNC.NTZ R132, R132 ;  /* 0x0000008400847305 */ /* 0x000e62000020f000 */
[----:B----4-:R-:W-:-:S07]  /*0ed0*/  UISETP.GE.AND UP0, UPT, UR18, 0x1, UPT ;  /* 0x000000011200788c */ /* 0x010fce000bf06270 */
[----:B------:R-:W2:Y:S01]  /*0ee0*/  F2I.U32.TRUNC.NTZ R131, R131 ;  /* 0x0000008300837305 */ /* 0x000ea2000020f000 */
[----:B-1----:R-:W-:-:S05]  /*0ef0*/  IADD3 R132, PT, PT, -R132, RZ, RZ ;  /* 0x000000ff84847210 */ /* 0x002fca0007ffe1ff */
[----:B---3--:R-:W-:Y:S01]  /*0f00*/  IMAD R132, R3, R132, UR44 ;  /* 0x0000002c03847e24 */ /* 0x008fe2000f8e0284 */
[----:B--2---:R-:W-:-:S05]  /*0f10*/  IADD3 R131, PT, PT, -R131, RZ, RZ ;  /* 0x000000ff83837210 */ /* 0x004fca0007ffe1ff */
[----:B------:R-:W-:Y:S01]  /*0f20*/  IMAD R131, R2, R131, UR45 ;  /* 0x0000002d02837e24 */ /* 0x000fe2000f8e0283 */
[----:B------:R-:W-:Y:S06]  /*0f30*/  BAR.SYNC.DEFER_BLOCKING 0x0 ;  /* 0x0000000000007b1d */ /* 0x000fec0000010000 */
[----:B------:R-:W-:Y:S05]  /*0f40*/  BRA.U !UP0, `(.L_x_15) ;  /* 0x0000000108d47547 */ /* 0x000fea000b800000 */
[----:B------:R-:W1:Y:S01]  /*0f50*/  LDCU.128 UR20, c[0x0][0xc10] ;  /* 0x00018200ff1477ac */ /* 0x000e620008000c00 */
[----:B------:R-:W2:Y:S01]  /*0f60*/  LDCU UR14, c[0x0][0x370] ;  /* 0x00006e00ff0e77ac */ /* 0x000ea20008000800 */
[----:B------:R-:W3:Y:S01]  /*0f70*/  LDCU UR9, c[0x0][0x374] ;  /* 0x00006e80ff0977ac */ /* 0x000ee20008000800 */
[----:B------:R-:W4:Y:S01]  /*0f80*/  LDCU UR19, c[0x0][0xc0c] ;  /* 0x00018180ff1377ac */ /* 0x000f220008000800 */
[----:B------:R-:W4:Y:S01]  /*0f90*/  LDCU UR8, c[0x0][0xc20] ;  /* 0x00018400ff0877ac */ /* 0x000f220008000800 */
[----:B------:R-:W4:Y:S01]  /*0fa0*/  LDCU.64 UR16, c[0x0][0xc28] ;  /* 0x00018500ff1077ac */ /* 0x000f220008000a00 */
[----:B-1----:R-:W-:Y:S02]  /*0fb0*/  UISETP.NE.AND UP0, UPT, UR22, 0x1, UPT ;  /* 0x000000011600788c */ /* 0x002fe4000bf05270 */
[----:B---3--:R-:W-:Y:S02]  /*0fc0*/  UIMAD.WIDE.U32 UR4, UR9, UR23, URZ ;  /* 0x00000017090472a5 */ /* 0x008fe4000f8e00ff */
[----:B--2---:R-:W-:-:S02]  /*0fd0*/  UIMAD.WIDE.U32 UR6, UR14, UR20, URZ ;  /* 0x000000140e0672a5 */ /* 0x004fc4000f8e00ff */
[----:B----4-:R-:W-:Y:S02]  /*0fe0*/  UISETP.NE.AND UP1, UPT, UR19, 0x1, UPT ;  /* 0x000000011300788c */ /* 0x010fe4000bf25270 */
[----:B------:R-:W-:Y:S01]  /*0ff0*/  UIMAD.WIDE.U32 UR10, UR45, UR23, URZ ;  /* 0x000000172d0a72a5 */ /* 0x000fe2000f8e00ff */
[----:B------:R-:W-:Y:S01]  /*1000*/  UMOV UR4, UR5 ;  /* 0x0000000500047c82 */ /* 0x000fe20008000000 */
[----:B------:R-:W-:Y:S02]  /*1010*/  UISETP.NE.AND UP3, UPT, UR18, 0x1, UPT ;  /* 0x000000011200788c */ /* 0x000fe4000bf65270 */
[----:B------:R-:W-:-:S03]  /*1020*/  @UP0 USHF.R.U32.HI UR9, URZ, UR8, UR4 ;  /* 0x00000008ff090299 */ /* 0x000fc60008011604 */
[----:B------:R-:W-:Y:S01]  /*1030*/  UMOV UR6, UR11 ;  /* 0x0000000b00067c82 */ /* 0x000fe20008000000 */
[----:B------:R-:W-:Y:S01]  /*1040*/  UMOV UR4, UR7 ;  /* 0x0000000700047c82 */ /* 0x000fe20008000000 */
[----:B------:R-:W-:Y:S02]  /*1050*/  USHF.R.U32.HI UR10, URZ, UR8, UR6 ;  /* 0x00000008ff0a7299 */ /* 0x000fe40008011606 */
[----:B------:R-:W-:Y:S02]  /*1060*/  @UP1 USHF.R.U32.HI UR14, URZ, UR21, UR4 ;  /* 0x00000015ff0e1299 */ /* 0x000fe40008011604 */
[----:B------:R-:W-:Y:S02]  /*1070*/  UIMAD.WIDE.U32 UR4, UR9, UR16, URZ ;  /* 0x00000010090472a5 */ /* 0x000fe4000f8e00ff */
[----:B------:R-:W-:Y:S02]  /*1080*/  UIMAD.WIDE.U32 UR12, UR44, UR20, URZ ;  /* 0x000000142c0c72a5 */ /* 0x000fe4000f8e00ff */
[----:B------:R-:W-:-:S03]  /*1090*/  UIMAD.WIDE.U32 UR6, UR14, UR16, URZ ;  /* 0x000000100e0672a5 */ /* 0x000fc6000f8e00ff */
[----:B------:R-:W-:Y:S02]  /*10a0*/  UMOV UR4, UR5 ;  /* 0x0000000500047c82 */ /* 0x000fe40008000000 */
[----:B------:R-:W-:Y:S01]  /*10b0*/  @UP3 USHF.R.U32.HI UR9, URZ, UR17, UR4 ;  /* 0x00000011ff093299 */ /* 0x000fe20008011604 */
[----:B------:R-:W-:Y:S02]  /*10c0*/  UMOV UR8, UR13 ;  /* 0x0000000d00087c82 */ /* 0x000fe40008000000 */
[----:B------:R-:W-:Y:S01]  /*10d0*/  UMOV UR4, UR7 ;  /* 0x0000000700047c82 */ /* 0x000fe20008000000 */
[----:B------:R-:W-:Y:S02]  /*10e0*/  USHF.R.U32.HI UR21, URZ, UR21, UR8 ;  /* 0x00000015ff157299 */ /* 0x000fe40008011608 */
[----:B------:R-:W-:Y:S02]  /*10f0*/  @UP3 USHF.R.U32.HI UR14, URZ, UR17, UR4 ;  /* 0x00000011ff0e3299 */ /* 0x000fe40008011604 */
[----:B------:R-:W-:-:S02]  /*1100*/  USEL UR8, UR45, UR10, !UP0 ;  /* 0x0000000a2d087287 */ /* 0x000fc4000c000000 */
[----:B------:R-:W-:Y:S02]  /*1110*/  UIMAD UR4, UR9, UR18, URZ ;  /* 0x00000012090472a4 */ /* 0x000fe4000f8e02ff */
[----:B------:R-:W-:Y:S02]  /*1120*/  USEL UR6, UR44, UR21, !UP1 ;  /* 0x000000152c067287 */ /* 0x000fe4000c800000 */
[----:B------:R-:W-:Y:S02]  /*1130*/  UISETP.GE.AND UP0, UPT, UR8, UR4, UPT ;  /* 0x000000040800728c */ /* 0x000fe4000bf06270 */
[----:B------:R-:W-:Y:S02]  /*1140*/  UIMAD UR7, UR14, UR18, URZ ;  /* 0x000000120e0772a4 */ /* 0x000fe4000f8e02ff */
[----:B------:R-:W-:Y:S02]  /*1150*/  UIMAD.WIDE.U32 UR4, UR8, UR16, URZ ;  /* 0x00000010080472a5 */ /* 0x000fe4000f8e00ff */
[----:B------:R-:W-:-:S02]  /*1160*/  UISETP.GE.OR UP0, UPT, UR6, UR7, UP0 ;  /* 0x000000070600728c */ /* 0x000fc40008706670 */
[----:B------:R-:W-:Y:S02]  /*1170*/  UIMAD.WIDE.U32 UR10, UR6, UR16, URZ ;  /* 0x00000010060a72a5 */ /* 0x000fe4000f8e00ff */
[----:B------:R-:W-:Y:S01]  /*1180*/  UIADD3 UR7, UPT, UPT, -UR8, URZ, URZ ;  /* 0x000000ff08077290 */ /* 0x000fe2000fffe1ff */
[----:B------:R-:W-:Y:S01]  /*1190*/  UMOV UR4, UR5 ;  /* 0x0000000500047c82 */ /* 0x000fe20008000000 */
[----:B------:R-:W-:Y:S02]  /*11a0*/  UIADD3 UR9, UPT, UPT, -UR6, URZ, URZ ;  /* 0x000000ff06097290 */ /* 0x000fe4000fffe1ff */
[----:B------:R-:W-:-:S03]  /*11b0*/  USHF.R.U32.HI UR4, URZ, UR17, UR4 ;  /* 0x00000011ff047299 */ /* 0x000fc60008011604 */
[----:B------:R-:W-:Y:S01]  /*11c0*/  @!UP0 UMOV UR5, UR11 ;  /* 0x0000000b00058c82 */ /* 0x000fe20008000000 */
[----:B------:R-:W-:Y:S02]  /*11d0*/  UIMAD UR45, UR22, UR7, UR45 ;  /* 0x00000007162d72a4 */ /* 0x000fe4000f8e022d */
[----:B------:R-:W-:Y:S02]  /*11e0*/  USEL UR4, UR8, UR4, !UP3 ;  /* 0x0000000408047287 */ /* 0x000fe4000d800000 */
[----:B------:R-:W-:Y:S02]  /*11f0*/  @!UP0 USHF.R.U32.HI UR5, URZ, UR17, UR5 ;  /* 0x00000011ff058299 */ /* 0x000fe40008011605 */
[----:B------:R-:W-:Y:S02]  /*1200*/  UIADD3 UR7, UPT, UPT, -UR4, URZ, URZ ;  /* 0x000000ff04077290 */ /* 0x000fe4000fffe1ff */
[----:B------:R-:W-:Y:S02]  /*1210*/  @!UP0 USEL UR5, UR6, UR5, !UP3 ;  /* 0x0000000506058287 */ /* 0x000fe4000d800000 */
[----:B------:R-:W-:-:S02]  /*1220*/  UIMAD UR7, UR18, UR7, UR8 ;  /* 0x00000007120772a4 */ /* 0x000fc4000f8e0208 */
[----:B------:R-:W-:Y:S02]  /*1230*/  @!UP0 UIADD3 UR4, UPT, UPT, UR4, -UR5, URZ ;  /* 0x8000000504048290 */ /* 0x000fe4000fffe0ff */
[----:B------:R-:W-:Y:S02]  /*1240*/  @!UP0 UIMAD UR7, UR7, UR14, UR5 ;  /* 0x0000000e070782a4 */ /* 0x000fe4000f8e0205 */
[----:B------:R-:W-:Y:S02]  /*1250*/  @!UP0 UIMAD UR8, UR4, UR18, UR6 ;  /* 0x00000012040882a4 */ /* 0x000fe4000f8e0206 */
[----:B------:R-:W-:Y:S02]  /*1260*/  UIMAD UR4, UR19, UR9, UR44 ;  /* 0x00000009130472a4 */ /* 0x000fe4000f8e022c */
[----:B------:R-:W-:Y:S01]  /*1270*/  UIMAD UR45, UR8, UR22, UR45 ;  /* 0x00000016082d72a4 */ /* 0x000fe2000f8e022d */
[----:B------:R-:W-:Y:S02]  /*1280*/  @!UP0 UMOV UR6, UR7 ;  /* 0x0000000700068c82 */ /* 0x000fe40008000000 */
[----:B------:R-:W-:-:S12]  /*1290*/  UIMAD UR44, UR6, UR19, UR4 ;  /* 0x00000013062c72a4 */ /* 0x000fd8000f8e0204 */
.L_x_15:
[----:B------:R-:W1:Y:S02]  /*12a0*/  LDCU UR4, c[0x0][0xc30] ;  /* 0x00018600ff0477ac */ /* 0x000e640008000800 */
[----:B-1----:R-:W-:-:S09]  /*12b0*/  UISETP.NE.AND UP0, UPT, UR4, 0x1, UPT ;  /* 0x000000010400788c */ /* 0x002fd2000bf05270 */
[----:B------:R-:W-:Y:S05]  /*12c0*/  BRA.U UP0, `(.L_x_16) ;  /* 0x0000000100447547 */ /* 0x000fea000b800000 */
[----:B------:R-:W1:Y:S01]  /*12d0*/  LDCU.128 UR8, c[0x0][0xc10] ;  /* 0x00018200ff0877ac */ /* 0x000e620008000c00 */
[----:B------:R-:W2:Y:S01]  /*12e0*/  LDCU UR12, c[0x0][0xc0c] ;  /* 0x00018180ff0c77ac */ /* 0x000ea20008000800 */
[----:B------:R-:W3:Y:S01]  /*12f0*/  LDCU UR13, c[0x0][0xc20] ;  /* 0x00018400ff0d77ac */ /* 0x000ee20008000800 */
[----:B-1----:R-:W-:Y:S02]  /*1300*/  UIMAD.WIDE.U32 UR6, UR44, UR8, URZ ;  /* 0x000000082c0672a5 */ /* 0x002fe4000f8e00ff */
[----:B------:R-:W-:Y:S02]  /*1310*/  UIMAD.WIDE.U32 UR4, UR45, UR11, URZ ;  /* 0x0000000b2d0472a5 */ /* 0x000fe4000f8e00ff */
[----:B--2---:R-:W-:Y:S02]  /*1320*/  UISETP.NE.AND UP1, UPT, UR12, 0x1, UPT ;  /* 0x000000010c00788c */ /* 0x004fe4000bf25270 */
[----:B------:R-:W-:Y:S01]  /*1330*/  UISETP.NE.AND UP0, UPT, UR10, 0x1, UPT ;  /* 0x000000010a00788c */ /* 0x000fe2000bf05270 */
[----:B------:R-:W-:-:S02]  /*1340*/  UMOV UR6, UR7 ;  /* 0x0000000700067c82 */ /* 0x000fc40008000000 */
[----:B------:R-:W-:Y:S01]  /*1350*/  UMOV UR4, UR5 ;  /* 0x0000000500047c82 */ /* 0x000fe20008000000 */
[----:B------:R-:W-:Y:S02]  /*1360*/  USHF.R.U32.HI UR6, URZ, UR9, UR6 ;  /* 0x00000009ff067299 */ /* 0x000fe40008011606 */
[----:B---3--:R-:W-:Y:S02]  /*1370*/  USHF.R.U32.HI UR4, URZ, UR13, UR4 ;  /* 0x0000000dff047299 */ /* 0x008fe40008011604 */
[----:B------:R-:W-:Y:S02]  /*1380*/  USEL UR5, UR44, UR6, !UP1 ;  /* 0x000000062c057287 */ /* 0x000fe4000c800000 */
[----:B------:R-:W-:-:S04]  /*1390*/  USEL UR4, UR45, UR4, !UP0 ;  /* 0x000000042d047287 */ /* 0x000fc8000c000000 */
[----:B------:R-:W-:Y:S02]  /*13a0*/  UIADD3 UR6, UPT, UPT, UR5, -UR4, URZ ;  /* 0x8000000405067290 */ /* 0x000fe4000fffe0ff */
[----:B------:R-:W-:Y:S02]  /*13b0*/  UIADD3 UR4, UPT, UPT, -UR5, UR4, URZ ;  /* 0x0000000405047290 */ /* 0x000fe4000fffe1ff */
[----:B------:R-:W-:Y:S02]  /*13c0*/  UIMAD UR45, UR6, UR10, UR45 ;  /* 0x0000000a062d72a4 */ /* 0x000fe4000f8e022d */
[----:B------:R-:W-:-:S12]  /*13d0*/  UIMAD UR44, UR4, UR12, UR44 ;  /* 0x0000000c042c72a4 */ /* 0x000fd8000f8e022c */
.L_x_16:
[----:B------:R-:W-:Y:S01]  /*13e0*/  BAR.SYNC.DEFER_BLOCKING 0x0 ;  /* 0x0000000000007b1d */ /* 0x000fe20000010000 */
[----:B------:R-:W-:Y:S01]  /*13f0*/  UISETP.NE.AND UP0, UPT, UR15, 0x2, UPT ;  /* 0x000000020f00788c */ /* 0x000fe2000bf05270 */
[----:B------:R-:W-:Y:S02]  /*1400*/  ISETP.NE.OR P2, PT, R0, 0x2, !P2 ;  /* 0x000000020000780c */ /* 0x000fe40005745670 */
[----:B------:R-:W-:Y:S02]  /*1410*/  LOP3.LUT R0, R133, 0x1f, RZ, 0xc0, !PT ;  /* 0x0000001f85007812 */ /* 0x000fe400078ec0ff */
[----:B------:R-:W1:Y:S04]  /*1420*/  LDCU UR39, c[0x0][0xc24] ;  /* 0x00018480ff2777ac */ /* 0x000e680008000800 */
[----:B------:R-:W-:Y:S05]  /*1430*/  BRA.U UP0, `(.L_x_17) ;  /* 0x0000002100407547 */ /* 0x000fea000b800000 */
[----:B------:R-:W2:Y:S01]  /*1440*/  LDCU UR5, c[0x0][0x388] ;  /* 0x00007100ff0577ac */ /* 0x000ea20008000800 */
[----:B------:R-:W-:Y:S01]  /*1450*/  PLOP3.LUT P1, PT, PT, PT, UP2, 0x80, 0x8 ;  /* 0x000000000008781c */ /* 0x000fe20003f2f028 */
[----:B------:R-:W-:Y:S01]  /*1460*/  IMAD.MOV.U32 R2, RZ, RZ, RZ ;  /* 0x000000ffff027224 */ /* 0x000fe200078e00ff */
[----:B------:R-:W-:Y:S01]  /*1470*/  ISETP.EQ.OR P3, PT, R0, RZ, P2 ;  /* 0x000000ff0000720c */ /* 0x000fe20001762670 */
[----:B------:R-:W3:Y:S01]  /*1480*/  LDCU UR8, c[0x0][0x38c] ;  /* 0x00007180ff0877ac */ /* 0x000ee20008000800 */
[----:B------:R-:W-:Y:S01]  /*1490*/  PLOP3.LUT P1, PT, P1, PT, PT, 0x8, 0x80 ;  /* 0x000000000080781c */ /* 0x000fe20000f2e170 */
[----:B------:R-:W4:Y:S01]  /*14a0*/  LDCU.64 UR6, c[0x0][0x390] ;  /* 0x00007200ff0677ac */ /* 0x000f220008000a00 */
[----:B------:R-:W1:Y:S01]  /*14b0*/  LDCU UR52, c[0x0][0x370] ;  /* 0x00006e00ff3477ac */ /* 0x000e620008000800 */
[----:B------:R-:W1:Y:S01]  /*14c0*/  LDCU.64 UR42, c[0x0][0x348] ;  /* 0x00006900ff2a77ac */ /* 0x000e620008000a00 */
[----:B--2---:R-:W-:Y:S01]  /*14d0*/  UIADD3 UR5, UPT, UPT, UR5, 0x3f, URZ ;  /* 0x0000003f05057890 */ /* 0x004fe2000fffe0ff */
[----:B------:R-:W2:Y:S03]  /*14e0*/  LDCU UR51, c[0x0][0x374] ;  /* 0x00006e80ff3377ac */ /* 0x000ea60008000800 */
[----:B------:R-:W-:Y:S01]  /*14f0*/  USHF.R.S32.HI UR4, URZ, 0x1f, UR5 ;  /* 0x0000001fff047899 */ /* 0x000fe20008011405 */
[----:B------:R-:W-:Y:S01]  /*1500*/  UMOV UR26, 0x1 ;  /* 0x00000001001a7882 */ /* 0x000fe20000000000 */
[----:B------:R-:W-:-:S02]  /*1510*/  UMOV UR31, URZ ;  /* 0x000000ff001f7c82 */ /* 0x000fc40008000000 */
[----:B------:R-:W-:Y:S01]  /*1520*/  ULEA.HI UR4, UR4, UR5, URZ, 0x6 ;  /* 0x0000000504047291 */ /* 0x000fe2000f8f30ff */
[----:B------:R-:W-:Y:S01]  /*1530*/  UMOV UR36, URZ ;  /* 0x000000ff00247c82 */ /* 0x000fe20008000000 */
[----:B------:R-:W-:Y:S02]  /*1540*/  UMOV UR38, URZ ;  /* 0x000000ff00267c82 */ /* 0x000fe40008000000 */
[----:B------:R-:W-:-:S04]  /*1550*/  USHF.R.S32.HI UR4, URZ, 0x6, UR4 ;  /* 0x00000006ff047899 */ /* 0x000fc80008011404 */
[----:B---3--:R-:W-:-:S04]  /*1560*/  UIMAD UR4, UR4, UR8, URZ ;  /* 0x00000008040472a4 */ /* 0x008fc8000f8e02ff */
[----:B----4-:R-:W-:-:S04]  /*1570*/  UIMAD UR4, UR4, UR6, URZ ;  /* 0x00000006040472a4 */ /* 0x010fc8000f8e02ff */
[----:B------:R-:W-:-:S04]  /*1580*/  UIMAD UR53, UR4, UR7, URZ ;  /* 0x00000007043572a4 */ /* 0x000fc8000f8e02ff */
[----:B------:R-:W-:Y:S02]  /*1590*/  UISETP.NE.AND UP1, UPT, UR53, URZ, UPT ;  /* 0x000000ff3500728c */ /* 0x000fe4000bf25270 */
[----:B------:R-:W-:-:S04]  /*15a0*/  UISETP.LT.U32.AND UP0, UPT, UR53, 0x11, UPT ;  /* 0x000000113500788c */ /* 0x000fc8000bf01070 */
[----:B------:R-:W-:-:S04]  /*15b0*/  USEL UR4, UR53, 0x11, UP0 ;  /* 0x0000001135047887 */ /* 0x000fc80008000000 */
[----:B------:R-:W-:Y:S02]  /*15c0*/  UIADD3 UR5, UPT, UPT, UR4, -0x1, URZ ;  /* 0xffffffff04057890 */ /* 0x000fe4000fffe0ff */
[----:B------:R-:W-:Y:S02]  /*15d0*/  @!UP1 UIADD3 UR5, UPT, UPT, UR4, URZ, URZ ;  /* 0x000000ff04059290 */ /* 0x000fe4000fffe0ff */
[----:B------:R-:W-:Y:S02]  /*15e0*/  UIADD3 UR50, UPT, UPT, UR53, -UR4, URZ ;  /* 0x8000000435327290 */ /* 0x000fe4000fffe0ff */
[----:B-12---:R-:W-:-:S12]  /*15f0*/  UIADD3 UR54, UPT, UPT, UR5, 0x1, URZ ;  /* 0x0000000105367890 */ /* 0x006fd8000fffe0ff */
.L_x_33:
[----:B------:R-:W1:Y:S01]  /*1600*/  S2UR UR30, SR_CgaCtaId ;  /* 0x00000000001e79c3 */ /* 0x000e620000008800 */
[----:B------:R-:W-:Y:S01]  /*1610*/  UMOV UR4, 0x400 ;  /* 0x0000040000047882 */ /* 0x000fe20000000000 */
[----:B------:R-:W-:Y:S01]  /*1620*/  MOV R0, UR26 ;  /* 0x0000001a00007c02 */ /* 0x000fe20008000f00 */
[----:B------:R-:W-:Y:S02]  /*1630*/  UISETP.NE.AND UP0, UPT, UR53, URZ, UPT ;  /* 0x000000ff3500728c */ /* 0x000fe4000bf05270 */
[----:B------:R-:W-:Y:S01]  /*1640*/  USHF.L.U32 UR44, UR44, 0x7, URZ ;  /* 0x000000072c2c7899 */ /* 0x000fe200080006ff */
[----:B------:R-:W-:Y:S01]  /*1650*/  SHF.L.U32 R0, R0, 0x1f, RZ ;  /* 0x0000001f00007819 */ /* 0x000fe200000006ff */
[----:B------:R-:W-:Y:S01]  /*1660*/  USHF.L.U32 UR18, UR45, 0x6, URZ ;  /* 0x000000062d127899 */ /* 0x000fe200080006ff */
[----:B------:R-:W-:Y:S01]  /*1670*/  UMOV UR27, URZ ;  /* 0x000000ff001b7c82 */ /* 0x000fe20008000000 */
[----:B------:R-:W-:Y:S01]  /*1680*/  UMOV UR22, URZ ;  /* 0x000000ff00167c82 */ /* 0x000fe20008000000 */
[----:B------:R-:W-:Y:S01]  /*1690*/  UMOV UR21, URZ ;  /* 0x000000ff00157c82 */ /* 0x000fe20008000000 */
[----:B------:R-:W-:Y:S01]  /*16a0*/  UMOV UR20, URZ ;  /* 0x000000ff00147c82 */ /* 0x000fe20008000000 */
[----:B-1----:R-:W-:-:S04]  /*16b0*/  ULEA UR30, UR30, UR4, 0x18 ;  /* 0x000000041e1e7291 */ /* 0x002fc8000f8ec0ff */
[----:B------:R-:W-:-:S09]  /*16c0*/  ULEA UR4, UR31, UR30, 0x3 ;  /* 0x0000001e1f047291 */ /* 0x000fd2000f8e18ff */
[----:B------:R1:W2:Y:S01]  /*16d0*/  SYNCS.PHASECHK.TRANS64.TRYWAIT P0, [UR4+0x88], R0 ;  /* 0x00008800ff0075a7 */ /* 0x0002a20008001104 */
[----:B------:R-:W-:Y:S05]  /*16e0*/  BRA.U !UP0, `(.L_x_18) ;  /* 0x0000000508987547 */ /* 0x000fea000b800000 */
[----:B------:R-:W3:Y:S01]  /*16f0*/  LDCU.128 UR12, c[0x0][0x480] ;  /* 0x00009000ff0c77ac */ /* 0x000ee20008000c00 */
[----:B------:R-:W4:Y:S01]  /*1700*/  LDCU.128 UR8, c[0x0][0x490] ;  /* 0x00009200ff0877ac */ /* 0x000f220008000c00 */
[----:B------:R-:W1:Y:S01]  /*1710*/  LDCU.64 UR20, c[0x0][0x4c0] ;  /* 0x00009800ff1477ac */ /* 0x000e620008000a00 */
[----:B------:R-:W1:Y:S01]  /*1720*/  LDCU.64 UR16, c[0x0][0x4f0] ;  /* 0x00009e00ff1077ac */ /* 0x000e620008000a00 */
[----:B------:R-:W1:Y:S01]  /*1730*/  LDCU UR19, c[0x0][0x4c8] ;  /* 0x00009900ff1377ac */ /* 0x000e620008000800 */
[----:B---3--:R-:W-:Y:S02]  /*1740*/  UIMAD.WIDE.U32 UR4, UR44, UR13, URZ ;  /* 0x0000000d2c0472a5 */ /* 0x008fe4000f8e00ff */
[----:B------:R-:W-:Y:S02]  /*1750*/  UISETP.NE.AND UP0, UPT, UR12, 0x1, UPT ;  /* 0x000000010c00788c */ /* 0x000fe4000bf05270 */
[----:B------:R-:W-:Y:S01]  /*1760*/  USHF.R.U32.HI UR5, URZ, UR14, UR5 ;  /* 0x0000000eff057299 */ /* 0x000fe20008011605 */
[----:B------:R-:W3:Y:S03]  /*1770*/  LDCU UR45, c[0x0][0x38c] ;  /* 0x00007180ff2d77ac */ /* 0x000ee60008000800 */
[----:B------:R-:W-:-:S02]  /*1780*/  USEL UR5, UR44, UR5, !UP0 ;  /* 0x000000052c057287 */ /* 0x000fc4000c000000 */
[----:B------:R-:W-:Y:S02]  /*1790*/  UISETP.NE.AND UP0, UPT, UR15, 0x1, UPT ;  /* 0x000000010f00788c */ /* 0x000fe4000bf05270 */
[----:B----4-:R-:W-:Y:S01]  /*17a0*/  UIMAD.WIDE.U32 UR6, UR5, UR8, URZ ;  /* 0x00000008050672a5 */ /* 0x010fe2000f8e00ff */
[----:B------:R-:W4:Y:S01]  /*17b0*/  LDCU UR8, c[0x0][0x4a0] ;  /* 0x00009400ff0877ac */ /* 0x000f220008000800 */
[----:B------:R-:W1:Y:S05]  /*17c0*/  LDCU UR23, c[0x0][0x4cc] ;  /* 0x00009980ff1777ac */ /* 0x000e6a0008000800 */
[----:B------:R-:W-:Y:S01]  /*17d0*/  UMOV UR4, UR7 ;  /* 0x0000000700047c82 */ /* 0x000fe20008000000 */
[----:B------:R-:W1:Y:S01]  /*17e0*/  LDCU.64 UR40, c[0x0][0x390] ;  /* 0x00007200ff2877ac */ /* 0x000e620008000a00 */
[----:B------:R-:W-:Y:S01]  /*17f0*/  USHF.R.U32.HI UR4, URZ, UR9, UR4 ;  /* 0x00000009ff047299 */ /* 0x000fe20008011604 */
[----:B------:R-:W1:Y:S03]  /*1800*/  LDCU UR9, c[0x0][0x4ec] ;  /* 0x00009d80ff0977ac */ /* 0x000e660008000800 */
[----:B------:R-:W-:-:S02]  /*1810*/  USEL UR4, UR5, UR4, !UP0 ;  /* 0x0000000405047287 */ /* 0x000fc4000c000000 */
[----:B------:R-:W-:Y:S02]  /*1820*/  UISETP.NE.AND UP0, UPT, UR10, 0x1, UPT ;  /* 0x000000010a00788c */ /* 0x000fe4000bf05270 */
[----:B------:R-:W-:Y:S01]  /*1830*/  UIMAD.WIDE.U32 UR6, UR4, UR11, URZ ;  /* 0x0000000b040672a5 */ /* 0x000fe2000f8e00ff */
[----:B------:R-:W1:Y:S01]  /*1840*/  LDCU.64 UR24, c[0x0][0x4d0] ;  /* 0x00009a00ff1877ac */ /* 0x000e620008000a00 */
[----:B------:R-:W-:-:S05]  /*1850*/  UIADD3 UR38, UPT, UPT, UR54, UR36, URZ ;  /* 0x0000002436267290 */ /* 0x000fca000fffe0ff */
[----:B------:R-:W-:Y:S01]  /*1860*/  UMOV UR6, UR7 ;  /* 0x0000000700067c82 */ /* 0x000fe20008000000 */
[----:B------:R-:W-:Y:S02]  /*1870*/  UIADD3 UR7, UPT, UPT, -UR4, URZ, URZ ;  /* 0x000000ff04077290 */ /* 0x000fe4000fffe1ff */
[----:B----4-:R-:W-:Y:S02]  /*1880*/  USHF.R.U32.HI UR6, URZ, UR8, UR6 ;  /* 0x00000008ff067299 */ /* 0x010fe40008011606 */
[----:B------:R-:W-:Y:S02]  /*1890*/  UIADD3 UR8, UPT, UPT, -UR5, URZ, URZ ;  /* 0x000000ff05087290 */ /* 0x000fe4000fffe1ff */
[----:B------:R-:W-:Y:S02]  /*18a0*/  USEL UR14, UR4, UR6, !UP0 ;  /* 0x00000006040e7287 */ /* 0x000fe4000c000000 */
[----:B------:R-:W-:Y:S02]  /*18b0*/  UIMAD UR7, UR15, UR7, UR5 ;  /* 0x000000070f0772a4 */ /* 0x000fe4000f8e0205 */
[----:B------:R-:W-:-:S02]  /*18c0*/  UIADD3 UR6, UPT, UPT, -UR14, URZ, URZ ;  /* 0x000000ff0e067290 */ /* 0x000fc4000fffe1ff */
[----:B------:R-:W-:Y:S02]  /*18d0*/  UIMAD UR8, UR12, UR8, UR44 ;  /* 0x000000080c0872a4 */ /* 0x000fe4000f8e022c */
[----:B------:R-:W-:Y:S02]  /*18e0*/  UIMAD UR13, UR10, UR6, UR4 ;  /* 0x000000060a0d72a4 */ /* 0x000fe4000f8e0204 */
[----:B-1----:R-:W-:Y:S02]  /*18f0*/  UIMAD UR11, UR8, UR20, UR9 ;  /* 0x00000014080b72a4 */ /* 0x002fe4000f8e0209 */
[----:B------:R-:W-:Y:S01]  /*1900*/  UIMAD UR12, UR7, UR21, UR16 ;  /* 0x00000015070c72a4 */ /* 0x000fe2000f8e0210 */
[----:B------:R-:W1:Y:S02]  /*1910*/  LDCU.64 UR4, c[0x0][0x4f8] ;  /* 0x00009f00ff0477ac */ /* 0x000e640008000a00 */
[----:B------:R-:W4:Y:S01]  /*1920*/  LDCU UR6, c[0x0][0x500] ;  /* 0x0000a000ff0677ac */ /* 0x000f220008000800 */
[----:B------:R-:W-:Y:S01]  /*1930*/  UIMAD UR13, UR13, UR19, UR17 ;  /* 0x000000130d0d72a4 */ /* 0x000fe2000f8e0211 */
[----:B------:R-:W-:Y:S01]  /*1940*/  UMOV UR27, URZ ;  /* 0x000000ff001b7c82 */ /* 0x000fe20008000000 */
[----:B------:R-:W-:Y:S01]  /*1950*/  UMOV UR7, UR31 ;  /* 0x0000001f00077c82 */ /* 0x000fe20008000000 */
[----:B------:R-:W-:Y:S01]  /*1960*/  UMOV UR20, URZ ;  /* 0x000000ff00147c82 */ /* 0x000fe20008000000 */
[----:B------:R-:W-:Y:S01]  /*1970*/  UMOV UR21, URZ ;  /* 0x000000ff00157c82 */ /* 0x000fe20008000000 */
[----:B---3--:R-:W-:-:S07]  /*1980*/  UMOV UR22, URZ ;  /* 0x000000ff00167c82 */ /* 0x008fce0008000000 */
.L_x_23:
[----:B------:R-:W-:Y:S01]  /*1990*/  @!P2 MOV R3, 0x3000 ;  /* 0x000030000003a802 */ /* 0x000fe20000000f00 */
[----:B------:R-:W-:Y:S01]  /*19a0*/  ULEA UR9, UR7, UR30, 0x3 ;  /* 0x0000001e07097291 */ /* 0x000fe2000f8e18ff */
[----:B--2---:R-:W-:Y:S11]  /*19b0*/  @P0 BRA `(.L_x_19) ;  /* 0x0000000000100947 */ /* 0x004ff60003800000 */
[----:B------:R-:W-:Y:S04]  /*19c0*/  MOV R4, UR26 ;  /* 0x0000001a00047c02 */ /* 0x000fe80008000f00 */
[----:B------:R-:W-:Y:S04]  /*19d0*/  SHF.L.U32 R4, R4, 0x1f, RZ ;  /* 0x0000001f04047819 */ /* 0x000fe800000006ff */
[----:B------:R-:W2:Y:S02]  /*19e0*/  SYNCS.PHASECHK.TRANS64.TRYWAIT P0, [UR9+0x88], R4 ;  /* 0x00008804ff0075a7 */ /* 0x000ea40008001109 */
[----:B--2---:R-:W-:Y:S05]  /*19f0*/  @!P0 BRA `(.L_x_20) ;  /* 0x0000006000488947 */ /* 0x004fea0003800000 */
.L_x_19:
[----:B------:R3:W-:Y:S01]  /*1a00*/  @!P2 SYNCS.ARRIVE.TRANS64 RZ, [UR9], R3 ;  /* 0x00000003ffffa9a7 */ /* 0x0007e20008000009 */
[----:B------:R-:W-:Y:S04]  /*1a10*/  BSSY.RECONVERGENT B0, `(.L_x_21) ;  /* 0x0000003000007945 */ /* 0x000fe80003800200 */
[----:B------:R-:W-:Y:S05]  /*1a20*/  @P3 BRA `(.L_x_22) ;  /* 0x0000000000043947 */ /* 0x000fea0003800000 */
[----:B-1--4-:R-:W-:Y:S05]  /*1a30*/  BPT.TRAP 0x1 ;  /* 0x000000040000795c */ /* 0x012fea0000300000 */
.L_x_22:
[----:B-1--4-:R-:W-:Y:S05]  /*1a40*/  BSYNC.RECONVERGENT B0 ;  /* 0x0000000000007941 */ /* 0x012fea0003800200 */
.L_x_21:
[----:B------:R-:W-:Y:S02]  /*1a50*/  UIADD3 UR8, UPT, UPT, UR7, 0x1, URZ ;  /* 0x0000000107087890 */ /* 0x000fe4000fffe0ff */
[----:B------:R-:W-:Y:S02]  /*1a60*/  UIMAD UR15, UR20, UR23, UR4 ;  /* 0x00000017140f72a4 */ /* 0x000fe4000f8e0204 */
[----:B------:R-:W-:Y:S02]  /*1a70*/  UISETP.NE.AND UP0, UPT, UR8, 0x11, UPT ;  /* 0x000000110800788c */ /* 0x000fe4000bf05270 */
[----:B------:R-:W-:Y:S02]  /*1a80*/  ULEA UR17, UR7, UR30, 0xd ;  /* 0x0000001e07117291 */ /* 0x000fe4000f8e68ff */
[----:B------:R-:W-:Y:S02]  /*1a90*/  USEL UR10, URZ, 0x1, UP0 ;  /* 0x00000001ff0a7887 */ /* 0x000fe40008000000 */
[----:B------:R-:W-:Y:S02]  /*1aa0*/  USEL UR31, UR8, URZ, UP0 ;  /* 0x000000ff081f7287 */ /* 0x000fe40008000000 */
[----:B------:R-:W-:Y:S02]  /*1ab0*/  ULOP3.LUT UR26, UR26, UR10, URZ, 0x3c, !UPT ;  /* 0x0000000a1a1a7292 */ /* 0x000fe4000f8e3cff */
[----:B------:R-:W-:Y:S02]  /*1ac0*/  ULEA UR8, UR31, UR30, 0x3 ;  /* 0x0000001e1f087291 */ /* 0x000fe4000f8e18ff */
[----:B------:R-:W-:Y:S02]  /*1ad0*/  ULEA UR16, UR7, UR30, 0xc ;  /* 0x0000001e07107291 */ /* 0x000fe4000f8e60ff */
[----:B------:R-:W-:Y:S01]  /*1ae0*/  UIADD3 UR34, UP0, UPT, UR42, 0x80, URZ ;  /* 0x000000802a227890 */ /* 0x000fe2000ff1e0ff */
[----:B--2---:R-:W-:Y:S01]  /*1af0*/  MOV R0, UR26 ;  /* 0x0000001a00007c02 */ /* 0x004fe20008000f00 */
[----:B------:R-:W-:Y:S02]  /*1b00*/  USHF.L.U32 UR10, UR27, 0x6, URZ ;  /* 0x000000061b0a7899 */ /* 0x000fe400080006ff */
[----:B------:R-:W-:Y:S01]  /*1b10*/  UIADD3.X UR35, UPT, UPT, URZ, UR43, URZ, UP0, !UPT ;  /* 0x0000002bff237290 */ /* 0x000fe200087fe4ff */
[----:B------:R-:W-:Y:S01]  /*1b20*/  SHF.L.U32 R0, R0, 0x1f, RZ ;  /* 0x0000001f00007819 */ /* 0x000fe200000006ff */
[----:B------:R-:W-:Y:S02]  /*1b30*/  UIADD3 UR32, UP3, UPT, UR42, 0x200, URZ ;  /* 0x000002002a207890 */ /* 0x000fe4000ff7e0ff */
[----:B------:R-:W-:Y:S01]  /*1b40*/  UIADD3 UR16, UPT, UPT, UR16, 0x26400, URZ ;  /* 0x0002640010107890 */ /* 0x000fe2000fffe0ff */
[----:B------:R1:W2:Y:S01]  /*1b50*/  SYNCS.PHASECHK.TRANS64.TRYWAIT P0, [UR8+0x88], R0 ;  /* 0x00008800ff0075a7 */ /* 0x0002a20008001108 */
[----:B------:R-:W-:Y:S02]  /*1b60*/  UIMAD UR8, UR21, UR24, UR5 ;  /* 0x00000018150872a4 */ /* 0x000fe4000f8e0205 */
[----:B------:R-:W-:Y:S02]  /*1b70*/  UIMAD UR7, UR22, UR25, UR6 ;  /* 0x00000019160772a4 */ /* 0x000fe4000f8e0206 */
[----:B------:R-:W-:Y:S02]  /*1b80*/  ULEA UR15, UR8, UR15, 0x5 ;  /* 0x0000000f080f7291 */ /* 0x000fe4000f8e28ff */
[----:B------:R-:W-:Y:S02]  /*1b90*/  UIADD3 UR8, UPT, UPT, UR17, 0x4400, URZ ;  /* 0x0000440011087890 */ /* 0x000fe4000fffe0ff */
[----:B------:R-:W-:Y:S02]  /*1ba0*/  ULEA UR7, UR7, UR15, 0xa ;  /* 0x0000000f07077291 */ /* 0x000fe4000f8e50ff */
[----:B------:R-:W-:Y:S02]  /*1bb0*/  UIADD3.X UR33, UPT, UPT, URZ, UR43, URZ, UP3, !UPT ;  /* 0x0000002bff217290 */ /* 0x000fe40009ffe4ff */
[----:B------:R-:W-:Y:S02]  /*1bc0*/  UPRMT UR7, UR7, 0x5410, URZ ;  /* 0x0000541007077896 */ /* 0x000fe400080000ff */
[----:B------:R-:W-:Y:S02]  /*1bd0*/  UIADD3 UR37, UPT, UPT, UR20, 0x1, URZ ;  /* 0x0000000114257890 */ /* 0x000fe4000fffe0ff */
[----:B------:R-:W-:Y:S02]  /*1be0*/  UIADD3 UR29, UPT, UPT, UR21, 0x1, URZ ;  /* 0x00000001151d7890 */ /* 0x000fe4000fffe0ff */
[----:B------:R-:W-:Y:S02]  /*1bf0*/  UISETP.NE.AND UP2, UPT, UR37, UR45, UPT ;  /* 0x0000002d2500728c */ /* 0x000fe4000bf45270 */
[----:B------:R-:W-:Y:S01]  /*1c00*/  UIADD3 UR28, UPT, UPT, UR22, 0x1, URZ ;  /* 0x00000001161c7890 */ /* 0x000fe2000fffe0ff */
[----:B------:R4:W-:Y:S01]  /*1c10*/  UTMALDG.5D.IM2COL [UR8], [UR34], UR7 ;  /* 0x00000008220073b4 */ /* 0x0009e20008060007 */
[----:B------:R-:W-:Y:S01]  /*1c20*/  UIADD3 UR36, UPT, UPT, UR36, 0x1, URZ ;  /* 0x0000000124247890 */ /* 0x000fe2000fffe0ff */
[----:B------:R-:W-:Y:S01]  /*1c30*/  UMOV UR46, 0x0 ;  /* 0x00000000002e7882 */ /* 0x000fe20000000000 */
[----:B------:R-:W-:Y:S01]  /*1c40*/  UMOV UR47, 0x10000000 ;  /* 0x10000000002f7882 */ /* 0x000fe20000000000 */
[----:B------:R-:W-:Y:S01]  /*1c50*/  UMOV UR17, UR9 ;  /* 0x0000000900117c82 */ /* 0x000fe20008000000 */
[----:B------:R-:W-:Y:S03]  /*1c60*/  UMOV UR19, UR10 ;  /* 0x0000000a00137c82 */ /* 0x000fe60008000000 */
[----:B------:R-:W-:Y:S01]  /*1c70*/  @UP2 UIADD3 UR29, UPT, UPT, UR21, URZ, URZ ;  /* 0x000000ff151d2290 */ /* 0x000fe2000fffe0ff */
[----:B------:R3:W-:Y:S03]  /*1c80*/  UTMALDG.5D [UR16], [UR32], desc[UR46] ;  /* 0x00002e10200075b4 */ /* 0x0007e60008021000 */
[----:B------:R-:W-:Y:S11]  /*1c90*/  UISETP.NE.AND UP1, UPT, UR29, UR40, UPT ;  /* 0x000000281d00728c */ /* 0x000ff6000bf25270 */
[----:B------:R-:W-:Y:S04]  /*1ca0*/  @UP1 UIADD3 UR28, UPT, UPT, UR22, URZ, URZ ;  /* 0x000000ff161c1290 */ /* 0x000fe8000fffe0ff */
[----:B------:R-:W-:Y:S02]  /*1cb0*/  UISETP.NE.AND UP0, UPT, UR28, UR41, UPT ;  /* 0x000000291c00728c */ /* 0x000fe4000bf05270 */
[----:B----4-:R-:W-:Y:S09]  /*1cc0*/  UIADD3 UR8, UPT, UPT, UR27, 0x1, URZ ;  /* 0x000000011b087890 */ /* 0x010ff2000fffe0ff */
[----:B------:R-:W-:Y:S01]  /*1cd0*/  @UP0 UIADD3 UR8, UPT, UPT, UR27, URZ, URZ ;  /* 0x000000ff1b080290 */ /* 0x000fe2000fffe0ff */
[----:B------:R-:W-:Y:S06]  /*1ce0*/  UMOV UR7, UR31 ;  /* 0x0000001f00077c82 */ /* 0x000fec0008000000 */
[----:B------:R-:W-:Y:S01]  /*1cf0*/  UMOV UR27, UR8 ;  /* 0x00000008001b7c82 */ /* 0x000fe20008000000 */
[----:B---3--:R-:W-:Y:S02]  /*1d00*/  USEL UR22, UR28, URZ, UP0 ;  /* 0x000000ff1c167287 */ /* 0x008fe40008000000 */
[----:B------:R-:W-:Y:S02]  /*1d10*/  UISETP.NE.AND UP0, UPT, UR36, UR38, UPT ;  /* 0x000000262400728c */ /* 0x000fe4000bf05270 */
[----:B------:R-:W-:Y:S02]  /*1d20*/  USEL UR20, UR37, URZ, UP2 ;  /* 0x000000ff25147287 */ /* 0x000fe40009000000 */
[----:B------:R-:W-:Y:S05]  /*1d30*/  USEL UR21, UR29, URZ, UP1 ;  /* 0x000000ff1d157287 */ /* 0x000fea0008800000 */
[----:B-1----:R-:W-:Y:S07]  /*1d40*/  BRA.U UP0, `(.L_x_23) ;  /* 0xfffffffd00107547 */ /* 0x002fee000b83ffff */
.L_x_18:
[----:B------:R-:W-:Y:S01]  /*1d50*/  ULEA UR4, UR31, UR30, 0x3 ;  /* 0x0000001e1f047291 */ /* 0x000fe2000f8e18ff */
[----:B-1----:R-:W-:Y:S01]  /*1d60*/  MOV R0, UR26 ;  /* 0x0000001a00007c02 */ /* 0x002fe20008000f00 */
[----:B------:R-:W-:Y:S01]  /*1d70*/  @!P1 SYNCS.ARRIVE.TRANS64.A1T0 RZ, [UR30+0x128], RZ ;  /* 0x000128ffffff99a7 */ /* 0x000fe2000810001e */
[----:B------:R-:W-:Y:S02]  /*1d80*/  UISETP.GE.AND UP0, UPT, UR50, 0x1, UPT ;  /* 0x000000013200788c */ /* 0x000fe4000bf06270 */
[----:B------:R-:W-:-:S04]  /*1d90*/  SHF.L.U32 R0, R0, 0x1f, RZ ;  /* 0x0000001f00007819 */ /* 0x000fc800000006ff */
[----:B--2---:R1:W2:Y:S03]  /*1da0*/  SYNCS.PHASECHK.TRANS64.TRYWAIT P0, [UR4+0x88], R0 ;  /* 0x00008800ff0075a7 */ /* 0x0042a60008001104 */
[----:B------:R-:W-:Y:S05]  /*1db0*/  BRA.U !UP0, `(.L_x_24) ;  /* 0x0000000508907547 */ /* 0x000fea000b800000 */
[----:B------:R-:W3:Y:S01]  /*1dc0*/  LDCU.128 UR8, c[0x0][0x480] ;  /* 0x00009000ff0877ac */ /* 0x000ee20008000c00 */
[----:B------:R-:W4:Y:S01]  /*1dd0*/  LDCU.128 UR32, c[0x0][0x490] ;  /* 0x00009200ff2077ac */ /* 0x000f220008000c00 */
[----:B------:R-:W1:Y:S01]  /*1de0*/  LDCU.64 UR28, c[0x0][0x4c0] ;  /* 0x00009800ff1c77ac */ /* 0x000e620008000a00 */
[----:B------:R-:W1:Y:S01]  /*1df0*/  LDCU UR13, c[0x0][0x4c8] ;  /* 0x00009900ff0d77ac */ /* 0x000e620008000800 */
[----:B------:R-:W1:Y:S01]  /*1e00*/  LDCU.64 UR16, c[0x0][0x4f0] ;  /* 0x00009e00ff1077ac */ /* 0x000e620008000a00 */
[----:B---3--:R-:W-:Y:S02]  /*1e10*/  UIMAD.WIDE.U32 UR4, UR44, UR9, URZ ;  /* 0x000000092c0472a5 */ /* 0x008fe4000f8e00ff */
[----:B------:R-:W-:Y:S02]  /*1e20*/  UISETP.NE.AND UP0, UPT, UR8, 0x1, UPT ;  /* 0x000000010800788c */ /* 0x000fe4000bf05270 */
[----:B------:R-:W-:Y:S01]  /*1e30*/  USHF.R.U32.HI UR5, URZ, UR10, UR5 ;  /* 0x0000000aff057299 */ /* 0x000fe20008011605 */
[----:B------:R-:W3:Y:S03]  /*1e40*/  LDCU UR9, c[0x0][0x4a0] ;  /* 0x00009400ff0977ac */ /* 0x000ee60008000800 */
[----:B------:R-:W-:-:S02]  /*1e50*/  USEL UR5, UR44, UR5, !UP0 ;  /* 0x000000052c057287 */ /* 0x000fc4000c000000 */
[----:B------:R-:W-:Y:S02]  /*1e60*/  UISETP.NE.AND UP0, UPT, UR11, 0x1, UPT ;  /* 0x000000010b00788c */ /* 0x000fe4000bf05270 */
[----:B----4-:R-:W-:Y:S01]  /*1e70*/  UIMAD.WIDE.U32 UR6, UR5, UR32, URZ ;  /* 0x00000020050672a5 */ /* 0x010fe2000f8e00ff */
[----:B------:R-:W1:Y:S01]  /*1e80*/  LDCU UR10, c[0x0][0x4ec] ;  /* 0x00009d80ff0a77ac */ /* 0x000e620008000800 */
[----:B------:R-:W4:Y:S05]  /*1e90*/  LDCU UR46, c[0x0][0x38c] ;  /* 0x00007180ff2e77ac */ /* 0x000f2a0008000800 */
[----:B------:R-:W-:Y:S01]  /*1ea0*/  UMOV UR4, UR7 ;  /* 0x0000000700047c82 */ /* 0x000fe20008000000 */
[----:B------:R-:W1:Y:S01]  /*1eb0*/  LDCU UR23, c[0x0][0x4cc] ;  /* 0x00009980ff1777ac */ /* 0x000e620008000800 */
[----:B------:R-:W-:Y:S01]  /*1ec0*/  USHF.R.U32.HI UR4, URZ, UR33, UR4 ;  /* 0x00000021ff047299 */ /* 0x000fe20008011604 */
[----:B------:R-:W1:Y:S03]  /*1ed0*/  LDCU.64 UR40, c[0x0][0x390] ;  /* 0x00007200ff2877ac */ /* 0x000e660008000a00 */
[----:B------:R-:W-:-:S02]  /*1ee0*/  USEL UR4, UR5, UR4, !UP0 ;  /* 0x0000000405047287 */ /* 0x000fc4000c000000 */
[----:B------:R-:W-:Y:S02]  /*1ef0*/  UISETP.NE.AND UP0, UPT, UR34, 0x1, UPT ;  /* 0x000000012200788c */ /* 0x000fe4000bf05270 */
[----:B------:R-:W-:Y:S01]  /*1f00*/  UIMAD.WIDE.U32 UR6, UR4, UR35, URZ ;  /* 0x00000023040672a5 */ /* 0x000fe2000f8e00ff */
[----:B------:R-:W1:Y:S01]  /*1f10*/  LDCU.64 UR24, c[0x0][0x4d0] ;  /* 0x00009a00ff1877ac */ /* 0x000e620008000a00 */
[----:B------:R-:W-:-:S05]  /*1f20*/  UIADD3 UR38, UPT, UPT, UR50, UR38, URZ ;  /* 0x0000002632267290 */ /* 0x000fca000fffe0ff */
[----:B------:R-:W-:Y:S01]  /*1f30*/  UMOV UR6, UR7 ;  /* 0x0000000700067c82 */ /* 0x000fe20008000000 */
[----:B------:R-:W-:Y:S02]  /*1f40*/  UIADD3 UR7, UPT, UPT, -UR5, URZ, URZ ;  /* 0x000000ff05077290 */ /* 0x000fe4000fffe1ff */
[----:B---3--:R-:W-:Y:S02]  /*1f50*/  USHF.R.U32.HI UR6, URZ, UR9, UR6 ;  /* 0x00000009ff067299 */ /* 0x008fe40008011606 */
[----:B------:R-:W-:Y:S02]  /*1f60*/  UIMAD UR7, UR8, UR7, UR44 ;  /* 0x00000007080772a4 */ /* 0x000fe4000f8e022c */
[----:B------:R-:W-:Y:S02]  /*1f70*/  USEL UR14, UR4, UR6, !UP0 ;  /* 0x00000006040e7287 */ /* 0x000fe4000c000000 */
[----:B------:R-:W-:Y:S02]  /*1f80*/  UIADD3 UR6, UPT, UPT, -UR4, URZ, URZ ;  /* 0x000000ff04067290 */ /* 0x000fe4000fffe1ff */
[----:B------:R-:W-:-:S02]  /*1f90*/  UIADD3 UR9, UPT, UPT, -UR14, URZ, URZ ;  /* 0x000000ff0e097290 */ /* 0x000fc4000fffe1ff */
[----:B------:R-:W-:Y:S02]  /*1fa0*/  UIMAD UR12, UR11, UR6, UR5 ;  /* 0x000000060b0c72a4 */ /* 0x000fe4000f8e0205 */
[----:B------:R-:W-:Y:S02]  /*1fb0*/  UIMAD UR9, UR34, UR9, UR4 ;  /* 0x00000009220972a4 */ /* 0x000fe4000f8e0204 */
[----:B-1----:R-:W-:Y:S01]  /*1fc0*/  UIMAD UR11, UR7, UR28, UR10 ;  /* 0x0000001c070b72a4 */ /* 0x002fe2000f8e020a */
[----:B------:R-:W1:Y:S02]  /*1fd0*/  LDCU.64 UR4, c[0x0][0x4f8] ;  /* 0x00009f00ff0477ac */ /* 0x000e640008000a00 */
[----:B------:R-:W3:Y:S01]  /*1fe0*/  LDCU UR6, c[0x0][0x500] ;  /* 0x0000a000ff0677ac */ /* 0x000ee20008000800 */
[----:B------:R-:W-:Y:S02]  /*1ff0*/  UIMAD UR12, UR12, UR29, UR16 ;  /* 0x0000001d0c0c72a4 */ /* 0x000fe4000f8e0210 */
[----:B------:R-:W-:Y:S01]  /*2000*/  UIMAD UR13, UR9, UR13, UR17 ;  /* 0x0000000d090d72a4 */ /* 0x000fe2000f8e0211 */
[----:B------:R-:W-:Y:S01]  /*2010*/  UMOV UR37, UR50 ;  /* 0x0000003200257c82 */ /* 0x000fe20008000000 */
[----:B----4-:R-:W-:-:S10]  /*2020*/  UMOV UR7, UR31 ;  /* 0x0000001f00077c82 */ /* 0x010fd40008000000 */
.L_x_29:
[----:B------:R-:W-:Y:S01]  /*2030*/  @!P2 MOV R3, 0x3000 ;  /* 0x000030000003a802 */ /* 0x000fe20000000f00 */
[----:B------:R-:W-:Y:S01]  /*2040*/  ULEA UR9, UR7, UR30, 0x3 ;  /* 0x0000001e07097291 */ /* 0x000fe2000f8e18ff */
[----:B--2---:R-:W-:Y:S11]  /*2050*/  @P0 BRA `(.L_x_25) ;  /* 0x0000000000100947 */ /* 0x004ff60003800000 */
[----:B------:R-:W-:Y:S04]  /*2060*/  MOV R4, UR26 ;  /* 0x0000001a00047c02 */ /* 0x000fe80008000f00 */
[----:B------:R-:W-:Y:S04]  /*2070*/  SHF.L.U32 R4, R4, 0x1f, RZ ;  /* 0x0000001f04047819 */ /* 0x000fe800000006ff */
[----:B------:R-:W2:Y:S02]  /*2080*/  SYNCS.PHASECHK.TRANS64.TRYWAIT P0, [UR9+0x88], R4 ;  /* 0x00008804ff0075a7 */ /* 0x000ea40008001109 */
[----:B--2---:R-:W-:Y:S05]  /*2090*/  @!P0 BRA `(.L_x_26) ;  /* 0x0000005800b88947 */ /* 0x004fea0003800000 */
.L_x_25:
[----:B------:R4:W-:Y:S01]  /*20a0*/  @!P2 SYNCS.ARRIVE.TRANS64 RZ, [UR9], R3 ;  /* 0x00000003ffffa9a7 */ /* 0x0009e20008000009 */
[----:B------:R-:W-:Y:S04]  /*20b0*/  BSSY.RECONVERGENT B0, `(.L_x_27) ;  /* 0x0000003000007945 */ /* 0x000fe80003800200 */
[----:B------:R-:W-:Y:S05]  /*20c0*/  @P3 BRA `(.L_x_28) ;  /* 0x0000000000043947 */ /* 0x000fea0003800000 */
[----:B-1-3--:R-:W-:Y:S05]  /*20d0*/  BPT.TRAP 0x1 ;  /* 0x000000040000795c */ /* 0x00afea0000300000 */
.L_x_28:
[----:B-1-3--:R-:W-:Y:S05]  /*20e0*/  BSYNC.RECONVERGENT B0 ;  /* 0x0000000000007941 */ /* 0x00afea0003800200 */
.L_x_27:
        /* <DEDUP_REMOVED lines=8> */
[----:B------:R-:W-:Y:S02]  /*2170*/  UIMAD UR10, UR21, UR24, UR5 ;  /* 0x00000018150a72a4 */ /* 0x000fe4000f8e0205 */
[----:B------:R-:W-:Y:S01]  /*2180*/  UIADD3 UR34, UP0, UPT, UR42, 0x80, URZ ;  /* 0x000000802a227890 */ /* 0x000fe2000ff1e0ff */
[----:B--2---:R-:W-:Y:S01]  /*2190*/  MOV R0, UR26 ;  /* 0x0000001a00007c02 */ /* 0x004fe20008000f00 */
[----:B------:R-:W-:Y:S02]  /*21a0*/  ULEA UR10, UR10, UR15, 0x5 ;  /* 0x0000000f0a0a7291 */ /* 0x000fe4000f8e28ff */
[----:B------:R-:W-:Y:S01]  /*21b0*/  USHF.L.U32 UR19, UR27, 0x6, URZ ;  /* 0x000000061b137899 */ /* 0x000fe200080006ff */
[----:B------:R-:W-:Y:S01]  /*21c0*/  SHF.L.U32 R0, R0, 0x1f, RZ ;  /* 0x0000001f00007819 */ /* 0x000fe200000006ff */
[----:B------:R-:W-:Y:S02]  /*21d0*/  UIADD3.X UR35, UPT, UPT, URZ, UR43, URZ, UP0, !UPT ;  /* 0x0000002bff237290 */ /* 0x000fe400087fe4ff */
[----:B------:R-:W-:Y:S01]  /*21e0*/  UIADD3 UR32, UP3, UPT, UR42, 0x200, URZ ;  /* 0x000002002a207890 */ /* 0x000fe2000ff7e0ff */
[----:B------:R1:W2:Y:S01]  /*21f0*/  SYNCS.PHASECHK.TRANS64.TRYWAIT P0, [UR8+0x88], R0 ;  /* 0x00008800ff0075a7 */ /* 0x0002a20008001108 */
[----:B------:R-:W-:Y:S02]  /*2200*/  ULEA UR8, UR7, UR30, 0xd ;  /* 0x0000001e07087291 */ /* 0x000fe4000f8e68ff */
[----:B------:R-:W-:Y:S02]  /*2210*/  UIMAD UR7, UR22, UR25, UR6 ;  /* 0x00000019160772a4 */ /* 0x000fe4000f8e0206 */
[----:B------:R-:W-:Y:S02]  /*2220*/  UIADD3 UR8, UPT, UPT, UR8, 0x4400, URZ ;  /* 0x0000440008087890 */ /* 0x000fe4000fffe0ff */
[----:B------:R-:W-:Y:S02]  /*2230*/  ULEA UR7, UR7, UR10, 0xa ;  /* 0x0000000a07077291 */ /* 0x000fe4000f8e50ff */
[----:B------:R-:W-:Y:S02]  /*2240*/  UIADD3.X UR33, UPT, UPT, URZ, UR43, URZ, UP3, !UPT ;  /* 0x0000002bff217290 */ /* 0x000fe40009ffe4ff */
[----:B------:R-:W-:Y:S02]  /*2250*/  UPRMT UR7, UR7, 0x5410, URZ ;  /* 0x0000541007077896 */ /* 0x000fe400080000ff */
[----:B------:R-:W-:Y:S02]  /*2260*/  UIADD3 UR16, UPT, UPT, UR16, 0x26400, URZ ;  /* 0x0002640010107890 */ /* 0x000fe4000fffe0ff */
[----:B------:R-:W-:Y:S02]  /*2270*/  UIADD3 UR36, UPT, UPT, UR20, 0x1, URZ ;  /* 0x0000000114247890 */ /* 0x000fe4000fffe0ff */
[----:B------:R-:W-:Y:S02]  /*2280*/  UIADD3 UR29, UPT, UPT, UR21, 0x1, URZ ;  /* 0x00000001151d7890 */ /* 0x000fe4000fffe0ff */
[----:B------:R-:W-:Y:S02]  /*2290*/  UISETP.NE.AND UP2, UPT, UR36, UR46, UPT ;  /* 0x0000002e2400728c */ /* 0x000fe4000bf45270 */
[----:B------:R-:W-:Y:S01]  /*22a0*/  UIADD3 UR28, UPT, UPT, UR22, 0x1, URZ ;  /* 0x00000001161c7890 */ /* 0x000fe2000fffe0ff */
[----:B------:R-:W-:Y:S01]  /*22b0*/  UMOV UR10, UR19 ;  /* 0x00000013000a7c82 */ /* 0x000fe20008000000 */
[----:B------:R-:W-:Y:S01]  /*22c0*/  UMOV UR44, 0x0 ;  /* 0x00000000002c7882 */ /* 0x000fe20000000000 */
[----:B------:R3:W-:Y:S01]  /*22d0*/  UTMALDG.5D.IM2COL [UR8], [UR34], UR7 ;  /* 0x00000008220073b4 */ /* 0x0007e20008060007 */
[----:B------:R-:W-:Y:S01]  /*22e0*/  UMOV UR45, 0x10000000 ;  /* 0x10000000002d7882 */ /* 0x000fe20000000000 */
[----:B------:R-:W-:Y:S04]  /*22f0*/  UMOV UR17, UR9 ;  /* 0x0000000900117c82 */ /* 0x000fe80008000000 */
[----:B------:R-:W-:Y:S01]  /*2300*/  @UP2 UIADD3 UR29, UPT, UPT, UR21, URZ, URZ ;  /* 0x000000ff151d2290 */ /* 0x000fe2000fffe0ff */
[----:B------:R4:W-:Y:S03]  /*2310*/  UTMALDG.5D [UR16], [UR32], desc[UR44] ;  /* 0x00002c10200075b4 */ /* 0x0009e60008021000 */
[----:B------:R-:W-:Y:S11]  /*2320*/  UISETP.NE.AND UP1, UPT, UR29, UR40, UPT ;  /* 0x000000281d00728c */ /* 0x000ff6000bf25270 */
[----:B------:R-:W-:Y:S04]  /*2330*/  @UP1 UIADD3 UR28, UPT, UPT, UR22, URZ, URZ ;  /* 0x000000ff161c1290 */ /* 0x000fe8000fffe0ff */
[----:B------:R-:W-:Y:S02]  /*2340*/  UISETP.NE.AND UP0, UPT, UR28, UR41, UPT ;  /* 0x000000291c00728c */ /* 0x000fe4000bf05270 */
[----:B---3--:R-:W-:Y:S09]  /*2350*/  UIADD3 UR8, UPT, UPT, UR27, 0x1, URZ ;  /* 0x000000011b087890 */ /* 0x008ff2000fffe0ff */
[----:B------:R-:W-:Y:S02]  /*2360*/  @UP0 UIADD3 UR8, UPT, UPT, UR27, URZ, URZ ;  /* 0x000000ff1b080290 */ /* 0x000fe4000fffe0ff */
[----:B------:R-:W-:Y:S05]  /*2370*/  UIADD3 UR7, UPT, UPT, UR37, -0x1, URZ ;  /* 0xffffffff25077890 */ /* 0x000fea000fffe0ff */
[----:B------:R-:W-:Y:S01]  /*2380*/  UMOV UR27, UR8 ;  /* 0x00000008001b7c82 */ /* 0x000fe20008000000 */
[----:B----4-:R-:W-:Y:S02]  /*2390*/  USEL UR22, UR28, URZ, UP0 ;  /* 0x000000ff1c167287 */ /* 0x010fe40008000000 */
[----:B------:R-:W-:Y:S02]  /*23a0*/  UISETP.GT.U32.AND UP0, UPT, UR37, 0x1, UPT ;  /* 0x000000012500788c */ /* 0x000fe4000bf04070 */
[----:B------:R-:W-:Y:S02]  /*23b0*/  USEL UR20, UR36, URZ, UP2 ;  /* 0x000000ff24147287 */ /* 0x000fe40009000000 */
[----:B------:R-:W-:Y:S01]  /*23c0*/  USEL UR21, UR29, URZ, UP1 ;  /* 0x000000ff1d157287 */ /* 0x000fe20008800000 */
[----:B------:R-:W-:Y:S01]  /*23d0*/  UMOV UR37, UR7 ;  /* 0x0000000700257c82 */ /* 0x000fe20008000000 */
[----:B------:R-:W-:Y:S03]  /*23e0*/  UMOV UR7, UR31 ;  /* 0x0000001f00077c82 */ /* 0x000fe60008000000 */
[----:B-1----:R-:W-:Y:S07]  /*23f0*/  BRA.U UP0, `(.L_x_29) ;  /* 0xfffffffd000c7547 */ /* 0x002fee000b83ffff */
.L_x_24:
[----:B------:R-:W-:Y:S01]  /*2400*/  SHF.L.U32 R3, R2, 0x1f, RZ ;  /* 0x0000001f02037819 */ /* 0x000fe200000006ff */
[----:B------:R-:W-:-:S03]  /*2410*/  NOP ;  /* 0x0000000000007918 */ /* 0x000fc60000000000 */
[----:B--2---:R-:W2:Y:S02]  /*2420*/  SYNCS.PHASECHK.TRANS64.TRYWAIT P0, [UR30+0x130], R3 ;  /* 0x00013003ff0075a7 */ /* 0x004ea4000800111e */
[----:B--2---:R-:W-:Y:S05]  /*2430*/  @!P0 BRA `(.L_x_30) ;  /* 0x0000005400e88947 */ /* 0x004fea0003800000 */
.L_x_104:
[----:B------:R-:W2:Y:S01]  /*2440*/  LDS.128 R4, [UR30+0x170] ;  /* 0x0001701eff047984 */ /* 0x000ea20008000c00 */
[----:B------:R-:W-:Y:S02]  /*2450*/  UIADD3 UR4, UPT, UPT, UR30, 0x138, URZ ;  /* 0x000001381e047890 */ /* 0x000fe4000fffe0ff */
[----:B------:R-:W-:Y:S01]  /*2460*/  UISETP.GE.AND UP0, UPT, UR39, 0x1, UPT ;  /* 0x000000012700788c */ /* 0x000fe2000bf06270 */
[----:B------:R-:W-:Y:S01]  /*2470*/  @!PT LDS RZ, [RZ] ;  /* 0x00000000fffff984 */ /* 0x000fe20000000800 */
[----:B------:R-:W-:Y:S01]  /*2480*/  @!PT LDS RZ, [RZ] ;  /* 0x00000000fffff984 */ /* 0x000fe20000000800 */
[----:B------:R-:W-:Y:S01]  /*2490*/  @!PT LDS RZ, [RZ] ;  /* 0x00000000fffff984 */ /* 0x000fe20000000800 */
[----:B------:R-:W-:Y:S01]  /*24a0*/  @!PT LDS RZ, [RZ] ;  /* 0x00000000fffff984 */ /* 0x000fe20000000800 */
[----:B------:R3:W-:Y:S06]  /*24b0*/  MEMBAR.ALL.CTA ;  /* 0x0000000000007992 */ /* 0x0007ec0000008000 */
[----:B---3--:R-:W3:Y:S01]  /*24c0*/  FENCE.VIEW.ASYNC.S ;  /* 0x00000000000073c6 */ /* 0x008ee20000000000 */
[----:B------:R-:W-:-:S09]  /*24d0*/  UPRMT UR4, URZ, 0x654, UR4 ;  /* 0x00000654ff047896 */ /* 0x000fd20008000004 */
[----:B---3--:R-:W-:Y:S01]  /*24e0*/  SYNCS.ARRIVE.TRANS64.RED.A1T0 RZ, [UR4], RZ ;  /* 0x000000ffffff79a7 */ /* 0x008fe20008100404 */
[----:B--2---:R-:W-:-:S13]  /*24f0*/  LOP3.LUT P0, RZ, R6, 0x1, RZ, 0xc0, !PT ;  /* 0x0000000106ff7812 */ /* 0x004fda000780c0ff */
[----:B------:R-:W-:Y:S01]  /*2500*/  VOTEU.ANY UP1, P0 ;  /* 0x0000000000ff7886 */ /* 0x000fe20000020100 */
[----:B------:R-:W-:-:S13]  /*2510*/  PLOP3.LUT P0, PT, PT, PT, UP1, 0x80, 0x8 ;  /* 0x000000000008781c */ /* 0x000fda0003f0f018 */
[----:B-1----:R-:W-:Y:S02]  /*2520*/  @P0 MOV R0, R4 ;  /* 0x0000000400000202 */ /* 0x002fe40000000f00 */
[----:B------:R-:W-:Y:S02]  /*2530*/  @P0 LOP3.LUT R4, R5, 0xffff, RZ, 0xc0, !PT ;  /* 0x0000ffff05040812 */ /* 0x000fe400078ec0ff */
[----:B------:R-:W-:Y:S02]  /*2540*/  @P0 R2UR UR6, R0 ;  /* 0x00000000000602ca */ /* 0x000fe400000e0000 */
[----:B------:R-:W-:-:S11]  /*2550*/  @P0 R2UR UR5, R4 ;  /* 0x00000000040502ca */ /* 0x000fd600000e0000 */
[----:B------:R-:W-:Y:S02]  /*2560*/  @UP1 UMOV UR49, UR6 ;  /* 0x0000000600311c82 */ /* 0x000fe40008000000 */
[----:B------:R-:W-:Y:S01]  /*2570*/  @UP1 UMOV UR48, UR5 ;  /* 0x0000000500301c82 */ /* 0x000fe20008000000 */
[----:B------:R-:W-:Y:S05]  /*2580*/  BRA.U !UP0, `(.L_x_31) ;  /* 0x0000000108d47547 */ /* 0x000fea000b800000 */
[----:B------:R-:W1:Y:S01]  /*2590*/  LDCU.128 UR16, c[0x0][0xc10] ;  /* 0x00018200ff1077ac */ /* 0x000e620008000c00 */
[----:B------:R-:W2:Y:S01]  /*25a0*/  LDCU UR20, c[0x0][0xc20] ;  /* 0x00018400ff1477ac */ /* 0x000ea20008000800 */
[----:B------:R-:W3:Y:S01]  /*25b0*/  LDCU UR13, c[0x0][0xc0c] ;  /* 0x00018180ff0d77ac */ /* 0x000ee20008000800 */
[----:B------:R-:W4:Y:S01]  /*25c0*/  LDCU.64 UR14, c[0x0][0xc28] ;  /* 0x00018500ff0e77ac */ /* 0x000f220008000a00 */
[----:B------:R-:W-:Y:S02]  /*25d0*/  UISETP.NE.AND UP3, UPT, UR39, 0x1, UPT ;  /* 0x000000012700788c */ /* 0x000fe4000bf65270 */
[----:B-1----:R-:W-:Y:S02]  /*25e0*/  UIMAD.WIDE.U32 UR4, UR51, UR19, URZ ;  /* 0x00000013330472a5 */ /* 0x002fe4000f8e00ff */
[----:B------:R-:W-:Y:S02]  /*25f0*/  UIMAD.WIDE.U32 UR6, UR52, UR16, URZ ;  /* 0x00000010340672a5 */ /* 0x000fe4000f8e00ff */
[----:B------:R-:W-:-:S02]  /*2600*/  UISETP.NE.AND UP0, UPT, UR18, 0x1, UPT ;  /* 0x000000011200788c */ /* 0x000fc4000bf05270 */
[----:B------:R-:W-:Y:S01]  /*2610*/  UIMAD.WIDE.U32 UR10, UR48, UR19, URZ ;  /* 0x00000013300a72a5 */ /* 0x000fe2000f8e00ff */
[----:B------:R-:W-:Y:S01]  /*2620*/  UMOV UR4, UR5 ;  /* 0x0000000500047c82 */ /* 0x000fe20008000000 */
[----:B---3--:R-:W-:Y:S02]  /*2630*/  UISETP.NE.AND UP2, UPT, UR13, 0x1, UPT ;  /* 0x000000010d00788c */ /* 0x008fe4000bf45270 */
[----:B--2---:R-:W-:Y:S02]  /*2640*/  USHF.R.U32.HI UR5, URZ, UR20, UR4 ;  /* 0x00000014ff057299 */ /* 0x004fe40008011604 */
[----:B------:R-:W-:Y:S01]  /*2650*/  UIMAD.WIDE.U32 UR8, UR49, UR16, URZ ;  /* 0x00000010310872a5 */ /* 0x000fe2000f8e00ff */
[----:B------:R-:W-:Y:S01]  /*2660*/  UMOV UR4, UR7 ;  /* 0x0000000700047c82 */ /* 0x000fe20008000000 */
[----:B------:R-:W-:Y:S02]  /*2670*/  USEL UR5, UR51, UR5, !UP0 ;  /* 0x0000000533057287 */ /* 0x000fe4000c000000 */
[----:B------:R-:W-:-:S02]  /*2680*/  USHF.R.U32.HI UR4, URZ, UR17, UR4 ;  /* 0x00000011ff047299 */ /* 0x000fc40008011604 */
[----:B----4-:R-:W-:Y:S02]  /*2690*/  UIMAD.WIDE.U32 UR6, UR5, UR14, URZ ;  /* 0x0000000e050672a5 */ /* 0x010fe4000f8e00ff */
[----:B------:R-:W-:Y:S01]  /*26a0*/  USEL UR12, UR52, UR4, !UP2 ;  /* 0x00000004340c7287 */ /* 0x000fe2000d000000 */
[----:B------:R-:W-:Y:S02]  /*26b0*/  UMOV UR8, UR9 ;  /* 0x0000000900087c82 */ /* 0x000fe40008000000 */
[----:B------:R-:W-:Y:S01]  /*26c0*/  UMOV UR4, UR11 ;  /* 0x0000000b00047c82 */ /* 0x000fe20008000000 */
[----:B------:R-:W-:Y:S01]  /*26d0*/  UIMAD.WIDE.U32 UR10, UR12, UR14, URZ ;  /* 0x0000000e0c0a72a5 */ /* 0x000fe2000f8e00ff */
[----:B------:R-:W-:Y:S01]  /*26e0*/  UMOV UR6, UR7 ;  /* 0x0000000700067c82 */ /* 0x000fe20008000000 */
[----:B------:R-:W-:Y:S02]  /*26f0*/  USHF.R.U32.HI UR4, URZ, UR20, UR4 ;  /* 0x00000014ff047299 */ /* 0x000fe40008011604 */
[----:B------:R-:W-:-:S02]  /*2700*/  @UP3 USHF.R.U32.HI UR5, URZ, UR15, UR6 ;  /* 0x0000000fff053299 */ /* 0x000fc40008011606 */
[----:B------:R-:W-:Y:S01]  /*2710*/  USHF.R.U32.HI UR17, URZ, UR17, UR8 ;  /* 0x00000011ff117299 */ /* 0x000fe20008011608 */
[----:B------:R-:W-:Y:S01]  /*2720*/  UMOV UR6, UR11 ;  /* 0x0000000b00067c82 */ /* 0x000fe20008000000 */
[----:B------:R-:W-:Y:S02]  /*2730*/  USEL UR4, UR48, UR4, !UP0 ;  /* 0x0000000430047287 */ /* 0x000fe4000c000000 */
[----:B------:R-:W-:Y:S02]  /*2740*/  @UP3 USHF.R.U32.HI UR12, URZ, UR15, UR6 ;  /* 0x0000000fff0c3299 */ /* 0x000fe40008011606 */
[----:B------:R-:W-:Y:S02]  /*2750*/  UIMAD UR6, UR39, UR5, URZ ;  /* 0x00000005270672a4 */ /* 0x000fe4000f8e02ff */
[----:B------:R-:W-:Y:S02]  /*2760*/  USEL UR5, UR49, UR17, !UP2 ;  /* 0x0000001131057287 */ /* 0x000fe4000d000000 */
[----:B------:R-:W-:-:S02]  /*2770*/  UIMAD UR8, UR39, UR12, URZ ;  /* 0x0000000c270872a4 */ /* 0x000fc4000f8e02ff */
[----:B------:R-:W-:Y:S02]  /*2780*/  UISETP.GE.AND UP0, UPT, UR4, UR6, UPT ;  /* 0x000000060400728c */ /* 0x000fe4000bf06270 */
[----:B------:R-:W-:Y:S02]  /*2790*/  UIMAD.WIDE.U32 UR6, UR4, UR14, URZ ;  /* 0x0000000e040672a5 */ /* 0x000fe4000f8e00ff */
[----:B------:R-:W-:Y:S02]  /*27a0*/  UISETP.GE.OR UP0, UPT, UR5, UR8, UP0 ;  /* 0x000000080500728c */ /* 0x000fe40008706670 */
[----:B------:R-:W-:Y:S02]  /*27b0*/  UIMAD.WIDE.U32 UR8, UR5, UR14, URZ ;  /* 0x0000000e050872a5 */ /* 0x000fe4000f8e00ff */
[----:B------:R-:W-:Y:S01]  /*27c0*/  UIADD3 UR10, UPT, UPT, -UR4, URZ, URZ ;  /* 0x000000ff040a7290 */ /* 0x000fe2000fffe1ff */
[----:B------:R-:W-:Y:S02]  /*27d0*/  UMOV UR6, UR7 ;  /* 0x0000000700067c82 */ /* 0x000fe40008000000 */
[----:B------:R-:W-:-:S02]  /*27e0*/  USHF.R.U32.HI UR6, URZ, UR15, UR6 ;  /* 0x0000000fff067299 */ /* 0x000fc40008011606 */
[----:B------:R-:W-:Y:S02]  /*27f0*/  UIMAD UR10, UR18, UR10, UR48 ;  /* 0x0000000a120a72a4 */ /* 0x000fe4000f8e0230 */
[----:B------:R-:W-:Y:S01]  /*2800*/  USEL UR6, UR4, UR6, !UP3 ;  /* 0x0000000604067287 */ /* 0x000fe2000d800000 */
[----:B------:R-:W-:Y:S01]  /*2810*/  @!UP0 UMOV UR7, UR9 ;  /* 0x0000000900078c82 */ /* 0x000fe20008000000 */
[----:B------:R-:W-:Y:S02]  /*2820*/  UIADD3 UR9, UPT, UPT, -UR5, URZ, URZ ;  /* 0x000000ff05097290 */ /* 0x000fe4000fffe1ff */
[----:B------:R-:W-:Y:S02]  /*2830*/  @!UP0 USHF.R.U32.HI UR7, URZ, UR15, UR7 ;  /* 0x0000000fff078299 */ /* 0x000fe40008011607 */
[----:B------:R-:W-:Y:S02]  /*2840*/  UIADD3 UR8, UPT, UPT, -UR6, URZ, URZ ;  /* 0x000000ff06087290 */ /* 0x000fe4000fffe1ff */
[----:B------:R-:W-:-:S02]  /*2850*/  @!UP0 USEL UR7, UR5, UR7, !UP3 ;  /* 0x0000000705078287 */ /* 0x000fc4000d800000 */
[----:B------:R-:W-:Y:S02]  /*2860*/  UIMAD UR8, UR39, UR8, UR4 ;  /* 0x00000008270872a4 */ /* 0x000fe4000f8e0204 */
[----:B------:R-:W-:Y:S02]  /*2870*/  @!UP0 UIADD3 UR6, UPT, UPT, UR6, -UR7, URZ ;  /* 0x8000000706068290 */ /* 0x000fe4000fffe0ff */
[----:B------:R-:W-:Y:S02]  /*2880*/  @!UP0 UIMAD UR7, UR8, UR12, UR7 ;  /* 0x0000000c080782a4 */ /* 0x000fe4000f8e0207 */
[----:B------:R-:W-:Y:S02]  /*2890*/  @!UP0 UIMAD UR4, UR39, UR6, UR5 ;  /* 0x00000006270482a4 */ /* 0x000fe4000f8e0205 */
[----:B------:R-:W-:Y:S02]  /*28a0*/  UIMAD UR6, UR13, UR9, UR49 ;  /* 0x000000090d0672a4 */ /* 0x000fe4000f8e0231 */
[----:B------:R-:W-:Y:S01]  /*28b0*/  UIMAD UR48, UR4, UR18, UR10 ;  /* 0x00000012043072a4 */ /* 0x000fe2000f8e020a */
[----:B------:R-:W-:-:S02]  /*28c0*/  @!UP0 UMOV UR5, UR7 ;  /* 0x0000000700058c82 */ /* 0x000fc40008000000 */
[----:B------:R-:W-:-:S12]  /*28d0*/  UIMAD UR49, UR5, UR13, UR6 ;  /* 0x0000000d053172a4 */ /* 0x000fd8000f8e0206 */
.L_x_31:
        /* <DEDUP_REMOVED lines=20> */
.L_x_32:
[----:B------:R-:W-:Y:S01]  /*2a20*/  R2UR UR5, R132 ;  /* 0x00000000840572ca */ /* 0x000fe200000e0000 */
[----:B------:R-:W-:Y:S01]  /*2a30*/  UMOV UR36, UR38 ;  /* 0x0000002600247c82 */ /* 0x000fe20008000000 */
[----:B------:R-:W-:Y:S02]  /*2a40*/  R2UR UR4, R131 ;  /* 0x00000000830472ca */ /* 0x000fe400000e0000 */
[----:B------:R-:W-:Y:S02]  /*2a50*/  PLOP3.LUT P1, PT, PT, PT, PT, 0x80, 0x8 ;  /* 0x000000000008781c */ /* 0x000fe40003f2f070 */
[----:B------:R-:W-:-:S07]  /*2a60*/  LOP3.LUT R2, R2, 0x1, RZ, 0x3c, !PT ;  /* 0x0000000102027812 */ /* 0x000fce00078e3cff */
[----:B------:R-:W-:Y:S02]  /*2a70*/  UIADD3 UR44, UPT, UPT, UR49, UR5, URZ ;  /* 0x00000005312c7290 */ /* 0x000fe4000fffe0ff */
[----:B------:R-:W-:Y:S01]  /*2a80*/  UIADD3 UR45, UPT, UPT, UR48, UR4, URZ ;  /* 0x00000004302d7290 */ /* 0x000fe2000fffe0ff */
[----:B------:R-:W-:Y:S11]  /*2a90*/  BRA.U UP1, `(.L_x_33) ;  /* 0xffffffe901d87547 */ /* 0x000ff6000b83ffff */
[----:B------:R-:W-:Y:S01]  /*2aa0*/  UIADD3 UR30, UPT, UPT, UR30, 0x88, URZ ;  /* 0x000000881e1e7890 */ /* 0x000fe2000fffe0ff */
[----:B------:R-:W-:-:S03]  /*2ab0*/  MOV R2, UR26 ;  /* 0x0000001a00027c02 */ /* 0x000fc60008000f00 */
[----:B------:R-:W-:Y:S01]  /*2ac0*/  ULEA UR4, UR31, UR30, 0x3 ;  /* 0x0000001e1f047291 */ /* 0x000fe2000f8e18ff */
[----:B------:R-:W-:-:S08]  /*2ad0*/  SHF.L.U32 R2, R2, 0x1f, RZ ;  /* 0x0000001f02027819 */ /* 0x000fd000000006ff */
[----:B------:R-:W1:Y:S02]  /*2ae0*/  SYNCS.PHASECHK.TRANS64.TRYWAIT P0, [UR4], R2 ;  /* 0x00000002ff0075a7 */ /* 0x000e640008001104 */
[----:B-1----:R-:W-:Y:S05]  /*2af0*/  @!P0 BRA `(.L_x_34) ;  /* 0x0000005000508947 */ /* 0x002fea0003800000 */
.L_x_106:
[----:B------:R-:W-:-:S04]  /*2b00*/  UIADD3 UR4, UPT, UPT, UR31, 0x1, URZ ;  /* 0x000000011f047890 */ /* 0x000fc8000fffe0ff */
[----:B------:R-:W-:-:S04]  /*2b10*/  UISETP.NE.AND UP0, UPT, UR4, 0x11, UPT ;  /* 0x000000110400788c */ /* 0x000fc8000bf05270 */
[----:B------:R-:W-:Y:S02]  /*2b20*/  USEL UR5, URZ, 0x1, UP0 ;  /* 0x00000001ff057887 */ /* 0x000fe40008000000 */
[----:B------:R-:W-:Y:S02]  /*2b30*/  USEL UR4, UR4, URZ, UP0 ;  /* 0x000000ff04047287 */ /* 0x000fe40008000000 */
[----:B------:R-:W-:Y:S02]  /*2b40*/  ULOP3.LUT UR6, UR26, UR5, URZ, 0x3c, !UPT ;  /* 0x000000051a067292 */ /* 0x000fe4000f8e3cff */
[----:B------:R-:W-:-:S04]  /*2b50*/  ULEA UR5, UR4, UR30, 0x3 ;  /* 0x0000001e04057291 */ /* 0x000fc8000f8e18ff */
[----:B-1----:R-:W-:-:S04]  /*2b60*/  MOV R2, UR6 ;  /* 0x0000000600027c02 */ /* 0x002fc80008000f00 */
[----:B------:R-:W-:-:S04]  /*2b70*/  SHF.L.U32 R2, R2, 0x1f, RZ ;  /* 0x0000001f02027819 */ /* 0x000fc800000006ff */
[----:B------:R-:W1:Y:S02]  /*2b80*/  SYNCS.PHASECHK.TRANS64.TRYWAIT P0, [UR5], R2 ;  /* 0x00000002ff0075a7 */ /* 0x000e640008001105 */
[----:B-1----:R-:W-:Y:S05]  /*2b90*/  @!P0 BRA `(.L_x_35) ;  /* 0x0000005000408947 */ /* 0x002fea0003800000 */
.L_x_108:
        /* <DEDUP_REMOVED lines=10> */
.L_x_110:
        /* <DEDUP_REMOVED lines=10> */
.L_x_112:
        /* <DEDUP_REMOVED lines=10> */
.L_x_114:
        /* <DEDUP_REMOVED lines=10> */
.L_x_116:
        /* <DEDUP_REMOVED lines=10> */
.L_x_118:
        /* <DEDUP_REMOVED lines=10> */
.L_x_120:
        /* <DEDUP_REMOVED lines=10> */
.L_x_122:
        /* <DEDUP_REMOVED lines=10> */
.L_x_124:
        /* <DEDUP_REMOVED lines=10> */
.L_x_126:
        /* <DEDUP_REMOVED lines=10> */
.L_x_128:
        /* <DEDUP_REMOVED lines=10> */
.L_x_130:
        /* <DEDUP_REMOVED lines=10> */
.L_x_132:
        /* <DEDUP_REMOVED lines=10> */
.L_x_134:
        /* <DEDUP_REMOVED lines=10> */
.L_x_136:
[----:B------:R-:W-:-:S04]  /*3460*/  UIADD3 UR4, UPT, UPT, UR4, 0x1, URZ ;  /* 0x0000000104047890 */ /* 0x000fc8000fffe0ff */
[----:B------:R-:W-:-:S04]  /*3470*/  UISETP.NE.AND UP0, UPT, UR4, 0x11, UPT ;  /* 0x000000110400788c */ /* 0x000fc8000bf05270 */
[----:B------:R-:W-:Y:S02]  /*3480*/  USEL UR5, URZ, 0x1, UP0 ;  /* 0x00000001ff057887 */ /* 0x000fe40008000000 */
[----:B------:R-:W-:Y:S02]  /*3490*/  USEL UR4, UR4, URZ, UP0 ;  /* 0x000000ff04047287 */ /* 0x000fe40008000000 */
[----:B------:R-:W-:Y:S02]  /*34a0*/  ULOP3.LUT UR5, UR6, UR5, URZ, 0x3c, !UPT ;  /* 0x0000000506057292 */ /* 0x000fe4000f8e3cff */
[----:B------:R-:W-:-:S04]  /*34b0*/  ULEA UR4, UR4, UR30, 0x3 ;  /* 0x0000001e04047291 */ /* 0x000fc8000f8e18ff */
[----:B-1----:R-:W-:Y:S02]  /*34c0*/  IMAD.U32 R2, RZ, RZ, UR5 ;  /* 0x00000005ff027e24 */ /* 0x002fe4000f8e00ff */
[----:B------:R-:W-:-:S03]  /*34d0*/  MOV R0, UR4 ;  /* 0x0000000400007c02 */ /* 0x000fc60008000f00 */
[----:B------:R-:W-:-:S07]  /*34e0*/  SHF.L.U32 R2, R2, 0x1f, RZ ;  /* 0x0000001f02027819 */ /* 0x000fce00000006ff */
.L_x_50:
[----:B-1----:R1:W2:Y:S02]  /*34f0*/  SYNCS.PHASECHK.TRANS64.TRYWAIT P0, [R0+URZ], R2 ;  /* 0x00000002000075a7 */ /* 0x0022a400080011ff */
[----:B--2---:R-:W-:Y:S05]  /*3500*/  @!P0 NANOSLEEP.SYNCS 0x989680 ;  /* 0x009896800000895d */ /* 0x004fea0003900000 */
[----:B------:R-:W2:Y:S02]  /*3510*/  @!P0 SYNCS.PHASECHK.TRANS64 P0, [R0+URZ], R2 ;  /* 0x00000002000085a7 */ /* 0x000ea400080010ff */
[----:B--2---:R-:W-:Y:S05]  /*3520*/  @P0 EXIT ;  /* 0x000000000000094d */ /* 0x004fea0003800000 */
[----:B------:R-:W-:Y:S05]  /*3530*/  BRA `(.L_x_50) ;  /* 0xfffffffc00ec7947 */ /* 0x000fea000383ffff */
.L_x_17:
[----:B------:R-:W2:Y:S02]  /*3540*/  S2UR UR4, SR_CgaCtaId ;  /* 0x00000000000479c3 */ /* 0x000ea40000008800 */
[----:B--2---:R-:W-:-:S04]  /*3550*/  UISETP.NE.AND UP0, UPT, UR4, URZ, UPT ;  /* 0x000000ff0400728c */ /* 0x004fc8000bf05270 */
[----:B------:R-:W-:-:S09]  /*3560*/  UISETP.NE.OR UP0, UPT, UR15, 0x1, UP0 ;  /* 0x000000010f00788c */ /* 0x000fd20008705670 */
[----:B------:R-:W-:Y:S05]  /*3570*/  BRA.U UP0, `(.L_x_51) ;  /* 0x0000000100b47547 */ /* 0x000fea000b800000 */
[----:B------:R-:W2:Y:S01]  /*3580*/  S2UR UR5, SR_CgaCtaId ;  /* 0x00000000000579c3 */ /* 0x000ea20000008800 */
[----:B------:R-:W-:Y:S01]  /*3590*/  UMOV UR4, 0x400 ;  /* 0x0000040000047882 */ /* 0x000fe20000000000 */
[----:B------:R-:W-:Y:S01]  /*35a0*/  HFMA2 R3, -RZ, RZ, 0, 5.9604644775390625e-08 ;  /* 0x00000001ff037431 */ /* 0x000fe200000001ff */
[----:B------:R-:W-:Y:S01]  /*35b0*/  ISETP.NE.AND P0, PT, R0, RZ, PT ;  /* 0x000000ff0000720c */ /* 0x000fe20003f05270 */
[----:B------:R-:W-:Y:S01]  /*35c0*/  IMAD.MOV.U32 R8, RZ, RZ, RZ ;  /* 0x000000ffff087224 */ /* 0x000fe200078e00ff */
[----:B--2---:R-:W-:-:S04]  /*35d0*/  ULEA UR4, UR5, UR4, 0x18 ;  /* 0x0000000405047291 */ /* 0x004fc8000f8ec0ff */
[----:B------:R-:W-:Y:S02]  /*35e0*/  UIADD3 UR5, UPT, UPT, UR4, 0x138, URZ ;  /* 0x0000013804057890 */ /* 0x000fe4000fffe0ff */
[----:B------:R-:W-:Y:S02]  /*35f0*/  UIADD3 UR8, UPT, UPT, UR4, 0x130, URZ ;  /* 0x0000013004087890 */ /* 0x000fe4000fffe0ff */
[----:B------:R-:W-:-:S12]  /*3600*/  UPRMT UR5, URZ, 0x654, UR5 ;  /* 0x00000654ff057896 */ /* 0x000fd80008000005 */
.L_x_54:
[----:B------:R-:W-:Y:S01]  /*3610*/  SHF.L.U32 R6, R3, 0x1f, RZ ;  /* 0x0000001f03067819 */ /* 0x000fe200000006ff */
[----:B------:R-:W-:Y:S02]  /*3620*/  IMAD.U32 R4, RZ, RZ, UR8 ;  /* 0x00000008ff047e24 */ /* 0x000fe4000f8e00ff */
[----:B------:R-:W-:Y:S01]  /*3630*/  @!P0 IMAD.MOV.U32 R5, RZ, RZ, 0x10 ;  /* 0x00000010ff058424 */ /* 0x000fe200078e00ff */
[----:B------:R-:W2:Y:S02]  /*3640*/  SYNCS.PHASECHK.TRANS64.TRYWAIT P1, [UR4+0x138], R6 ;  /* 0x00013806ff0075a7 */ /* 0x000ea40008021104 */
[----:B------:R-:W-:-:S04]  /*3650*/  PRMT R4, R0, 0x654, R4 ;  /* 0x0000065400047816 */ /* 0x000fc80000000004 */
[----:B------:R-:W-:Y:S01]  /*3660*/  SEL R2, R4, R2, !P0 ;  /* 0x0000000204027207 */ /* 0x000fe20004000000 */
[----:B--2---:R-:W-:Y:S06]  /*3670*/  @!P1 BRA `(.L_x_52) ;  /* 0x0000004800f09947 */ /* 0x004fec0003800000 */
.L_x_138:
[----:B------:R-:W-:Y:S01]  /*3680*/  UIADD3 UR6, UPT, UPT, UR4, 0x170, URZ ;  /* 0x0000017004067890 */ /* 0x000fe2000fffe0ff */
[----:B------:R3:W-:Y:S01]  /*3690*/  @!P0 SYNCS.ARRIVE.TRANS64.RED RZ, [R2+URZ], R5 ;  /* 0x0000000502ff89a7 */ /* 0x0007e200080004ff */
[----:B------:R-:W-:Y:S01]  /*36a0*/  UIADD3 UR7, UPT, UPT, UR4, 0x130, URZ ;  /* 0x0000013004077890 */ /* 0x000fe2000fffe0ff */
[----:B------:R-:W-:-:S08]  /*36b0*/  LOP3.LUT R3, R3, 0x1, RZ, 0x3c, !PT ;  /* 0x0000000103037812 */ /* 0x000fd000078e3cff */
[----:B------:R-:W-:Y:S06]  /*36c0*/  UGETNEXTWORKID.BROADCAST [UR6], [UR7] ;  /* 0x00000000060073ca */ /* 0x000fec0008000100 */
[----:B---3--:R-:W-:-:S04]  /*36d0*/  SHF.L.U32 R5, R8, 0x1f, RZ ;  /* 0x0000001f08057819 */ /* 0x008fc800000006ff */
[----:B------:R-:W3:Y:S02]  /*36e0*/  SYNCS.PHASECHK.TRANS64.TRYWAIT P1, [UR4+0x130], R5 ;  /* 0x00013005ff0075a7 */ /* 0x000ee40008021104 */
[----:B---3--:R-:W-:Y:S05]  /*36f0*/  @!P1 BRA `(.L_x_53) ;  /* 0x0000004800e89947 */ /* 0x008fea0003800000 */
.L_x_140:
[----:B--2---:R-:W2:Y:S01]  /*3700*/  LDS.128 R4, [UR4+0x170] ;  /* 0x00017004ff047984 */ /* 0x004ea20008000c00 */
[----:B------:R-:W-:Y:S01]  /*3710*/  LOP3.LUT R8, R8, 0x1, RZ, 0x3c, !PT ;  /* 0x0000000108087812 */ /* 0x000fe200078e3cff */
[----:B------:R-:W-:Y:S01]  /*3720*/  @!PT LDS RZ, [RZ] ;  /* 0x00000000fffff984 */ /* 0x000fe20000000800 */
[----:B------:R-:W-:Y:S01]  /*3730*/  @!PT LDS RZ, [RZ] ;  /* 0x00000000fffff984 */ /* 0x000fe20000000800 */
[----:B------:R-:W-:Y:S01]  /*3740*/  @!PT LDS RZ, [RZ] ;  /* 0x00000000fffff984 */ /* 0x000fe20000000800 */
[----:B------:R-:W-:Y:S01]  /*3750*/  @!PT LDS RZ, [RZ] ;  /* 0x00000000fffff984 */ /* 0x000fe20000000800 */
[----:B------:R3:W-:Y:S06]  /*3760*/  MEMBAR.ALL.CTA ;  /* 0x0000000000007992 */ /* 0x0007ec0000008000 */
[----:B---3--:R-:W3:Y:S02]  /*3770*/  FENCE.VIEW.ASYNC.S ;  /* 0x00000000000073c6 */ /* 0x008ee40000000000 */
[----:B---3--:R-:W-:Y:S01]  /*3780*/  SYNCS.ARRIVE.TRANS64.RED.A1T0 RZ, [UR5], RZ ;  /* 0x000000ffffff79a7 */ /* 0x008fe20008100405 */
[----:B--2---:R-:W-:-:S13]  /*3790*/  LOP3.LUT P1, RZ, R6, 0x1, RZ, 0xc0, !PT ;  /* 0x0000000106ff7812 */ /* 0x004fda000782c0ff */
[----:B------:R-:W-:Y:S05]  /*37a0*/  @P1 BRA `(.L_x_54) ;  /* 0xfffffffc00981947 */ /* 0x000fea000383ffff */
[----:B------:R-:W-:-:S04]  /*37b0*/  SHF.L.U32 R0, R3, 0x1f, RZ ;  /* 0x0000001f03007819 */ /* 0x000fc800000006ff */
[----:B------:R-:W2:Y:S02]  /*37c0*/  SYNCS.PHASECHK.TRANS64 P0, [UR4+0x138], R0 ;  /* 0x00013800ff0075a7 */ /* 0x000ea40008001004 */
[----:B-12---:R-:W-:Y:S05]  /*37d0*/  @P0 EXIT ;  /* 0x000000000000094d */ /* 0x006fea0003800000 */
[----:B------:R-:W-:-:S07]  /*37e0*/  MOV R0, UR4 ;  /* 0x0000000400007c02 */ /* 0x000fce0008000f00 */
.L_x_55:
[----:B-1----:R-:W-:-:S04]  /*37f0*/  SHF.L.U32 R2, R3, 0x1f, RZ ;  /* 0x0000001f03027819 */ /* 0x002fc800000006ff */
[----:B------:R1:W2:Y:S03]  /*3800*/  SYNCS.PHASECHK.TRANS64.TRYWAIT P0, [R0+URZ+0x138], R2 ;  /* 0x00013802000075a7 */ /* 0x0002a600080011ff */
[----:B--2---:R-:W-:Y:S05]  /*3810*/  @!P0 NANOSLEEP.SYNCS 0x989680 ;  /* 0x009896800000895d */ /* 0x004fea0003900000 */
[----:B------:R-:W2:Y:S02]  /*3820*/  @!P0 SYNCS.PHASECHK.TRANS64 P0, [R0+URZ+0x138], R2 ;  /* 0x00013802000085a7 */ /* 0x000ea400080010ff */
[----:B--2---:R-:W-:Y:S05]  /*3830*/  @P0 EXIT ;  /* 0x000000000000094d */ /* 0x004fea0003800000 */
[----:B------:R-:W-:Y:S05]  /*3840*/  BRA `(.L_x_55) ;  /* 0xfffffffc00e87947 */ /* 0x000fea000383ffff */
.L_x_51:
[----:B------:R-:W-:-:S09]  /*3850*/  UISETP.NE.AND UP0, UPT, UR15, URZ, UPT ;  /* 0x000000ff0f00728c */ /* 0x000fd2000bf05270 */
[----:B------:R-:W-:Y:S05]  /*3860*/  BRA.U UP0, `(.L_x_56) ;  /* 0x0000000d00447547 */ /* 0x000fea000b800000 */
[----:B------:R-:W2:Y:S01]  /*3870*/  S2UR UR7, SR_CgaCtaId ;  /* 0x00000000000779c3 */ /* 0x000ea20000008800 */
[----:B------:R-:W-:Y:S01]  /*3880*/  UMOV UR4, 0x40 ;  /* 0x0000004000047882 */ /* 0x000fe20000000000 */
[----:B------:R-:W-:Y:S01]  /*3890*/  NOP ;  /* 0x0000000000007918 */ /* 0x000fe20000000000 */
[----:B------:R-:W-:Y:S01]  /*38a0*/  UMOV UR6, 0x400 ;  /* 0x0000040000067882 */ /* 0x000fe20000000000 */
[----:B--2---:R-:W-:Y:S02]  /*38b0*/  ULEA UR5, UR7, UR4, 0x18 ;  /* 0x0000000407057291 */ /* 0x004fe4000f8ec0ff */
[----:B------:R-:W-:-:S07]  /*38c0*/  ULEA UR6, UR7, UR6, 0x18 ;  /* 0x0000000607067291 */ /* 0x000fce000f8ec0ff */
[----:B------:R-:W2:Y:S02]  /*38d0*/  LDS.U8 R0, [UR5+0x1c] ;  /* 0x00001c05ff007984 */ /* 0x000ea40008000000 */
[----:B--2---:R-:W-:-:S13]  /*38e0*/  ISETP.NE.AND P0, PT, R0, RZ, PT ;  /* 0x000000ff0000720c */ /* 0x004fda0003f05270 */
[----:B------:R-:W-:Y:S05]  /*38f0*/  @P0 BRA `(.L_x_57) ;  /* 0x0000000000580947 */ /* 0x000fea0003800000 */
[----:B------:R-:W-:-:S13]  /*3900*/  ELECT P0, URZ, PT ;  /* 0x0000000000ff782f */ /* 0x000fda0003800000 */
[----:B------:R-:W-:Y:S05]  /*3910*/  @!P0 BRA `(.L_x_58) ;  /* 0x0000000000608947 */ /* 0x000fea0003800000 */
[----:B------:R-:W-:Y:S01]  /*3920*/  UMOV UR4, 0x10 ;  /* 0x0000001000047882 */ /* 0x000fe20000000000 */
[----:B------:R-:W-:Y:S01]  /*3930*/  HFMA2 R0, -RZ, RZ, 0, 5.9604644775390625e-08 ;  /* 0x00000001ff007431 */ /* 0x000fe200000001ff */
[----:B------:R-:W-:-:S03]  /*3940*/  MOV R2, 0xffff ;  /* 0x0000ffff00027802 */ /* 0x000fc60000000f00 */
[----:B------:R-:W-:Y:S04]  /*3950*/  DEPBAR.LE SB2, 0x36 ;  /* 0x0000ad800000791a */ /* 0x000fe80000000000 */
[----:B------:R-:W2:Y:S02]  /*3960*/  UTCATOMSWS.FIND_AND_SET.ALIGN UP0, UR4, UR4 ;  /* 0x00000004000475e3 */ /* 0x000ea40008000800 */
[----:B--2---:R-:W-:Y:S01]  /*3970*/  MOV R3, UR4 ;  /* 0x0000000400037c02 */ /* 0x004fe20008000f00 */
[----:B------:R-:W-:Y:S06]  /*3980*/  BRA.U UP0, `(.L_x_59) ;  /* 0x0000000100187547 */ /* 0x000fec000b800000 */
.L_x_60:
[----:B------:R-:W-:Y:S05]  /*3990*/  NANOSLEEP 0x64 ;  /* 0x000000640000795d */ /* 0x000fea0003800000 */
[----:B------:R-:W-:-:S05]  /*39a0*/  UMOV UR4, 0x10 ;  /* 0x0000001000047882 */ /* 0x000fca0000000000 */
[----:B------:R-:W-:Y:S04]  /*39b0*/  DEPBAR.LE SB2, 0x36 ;  /* 0x0000ad800000791a */ /* 0x000fe80000000000 */
[----:B------:R-:W2:Y:S02]  /*39c0*/  UTCATOMSWS.FIND_AND_SET.ALIGN UP0, UR4, UR4 ;  /* 0x00000004000475e3 */ /* 0x000ea40008000800 */
[----:B--2---:R-:W-:Y:S01]  /*39d0*/  MOV R3, UR4 ;  /* 0x0000000400037c02 */ /* 0x004fe20008000f00 */
[----:B------:R-:W-:Y:S05]  /*39e0*/  BRA.U !UP0, `(.L_x_60) ;  /* 0xfffffffd08e87547 */ /* 0x000fea000b83ffff */
.L_x_59:
[-C--:B------:R-:W-:Y:S02]  /*39f0*/  SHF.L.U32 R2, R2, R3.reuse, RZ ;  /* 0x0000000302027219 */ /* 0x080fe400000006ff */
[----:B------:R-:W-:Y:S01]  /*3a00*/  SHF.L.U32 R0, R0, R3, RZ ;  /* 0x0000000300007219 */ /* 0x000fe200000006ff */
[----:B------:R-:W-:Y:S02]  /*3a10*/  IMAD.SHL.U32 R3, R3, 0x20, RZ ;  /* 0x0000002003037824 */ /* 0x000fe400078e00ff */
[----:B------:R2:W-:Y:S04]  /*3a20*/  ATOMS.OR RZ, [UR5+0x14], R2 ;  /* 0x00001402ffff798c */ /* 0x0005e8000b000005 */
[----:B------:R2:W-:Y:S04]  /*3a30*/  ATOMS.OR RZ, [UR5+0x18], R0 ;  /* 0x00001800ffff798c */ /* 0x0005e8000b000005 */
[----:B------:R2:W-:Y:S01]  /*3a40*/  STS [UR6+0x180], R3 ;  /* 0x00018003ff007988 */ /* 0x0005e20008000806 */
[----:B------:R-:W-:Y:S05]  /*3a50*/  BRA `(.L_x_58) ;  /* 0x0000000000107947 */ /* 0x000fea0003800000 */
.L_x_57:
[----:B------:R-:W-:Y:S02]  /*3a60*/  MOV R0, 0xffffffff ;  /* 0xffffffff00007802 */ /* 0x000fe40000000f00 */
[----:B------:R-:W-:-:S03]  /*3a70*/  MOV R2, 0x3aa0 ;  /* 0x00003aa000027802 */ /* 0x000fc60000000f00 */
[----:B------:R2:W-:Y:S04]  /*3a80*/  STS [UR6+0x180], R0 ;  /* 0x00018000ff007988 */ /* 0x0005e80008000806 */
[----:B-12--5:R-:W-:Y:S05]  /*3a90*/  CALL.REL.NOINC `($__internal_1_$__cuda_sm10x_tcgen05_guardrail_trap_phase_invalid_during_alloc) ;  /* 0x0000004c00287944 */ /* 0x026fea0003c00000 */
.L_x_58:
[----:B------:R-:W-:Y:S05]  /*3aa0*/  WARPSYNC.ALL ;  /* 0x0000000000007948 */ /* 0x000fea0003800000 */
[----:B------:R-:W3:Y:S01]  /*3ab0*/  S2UR UR4, SR_CgaCtaId ;  /* 0x00000000000479c3 */ /* 0x000ee20000008800 */
[----:B------:R-:W-:Y:S01]  /*3ac0*/  UMOV UR18, 0x400 ;  /* 0x0000040000127882 */ /* 0x000fe20000000000 */
[----:B------:R-:W-:-:S06]  /*3ad0*/  NOP ;  /* 0x0000000000007918 */ /* 0x000fcc0000000000 */
[----:B------:R-:W-:Y:S06]  /*3ae0*/  BAR.ARV 0x6, 0xa0 ;  /* 0x0182800000007b1d */ /* 0x000fec0000002000 */
[----:B------:R-:W4:Y:S01]  /*3af0*/  LDCU.64 UR6, c[0x0][0x388] ;  /* 0x00007100ff0677ac */ /* 0x000f220008000a00 */
[----:B------:R-:W-:Y:S01]  /*3b00*/  IMAD.MOV.U32 R8, RZ, RZ, 0x1 ;  /* 0x00000001ff087424 */ /* 0x000fe200078e00ff */
[----:B------:R-:W1:Y:S01]  /*3b10*/  LDCU.64 UR8, c[0x0][0x390] ;  /* 0x00007200ff0877ac */ /* 0x000e620008000a00 */
[----:B------:R-:W-:Y:S01]  /*3b20*/  UMOV UR21, URZ ;  /* 0x000000ff00157c82 */ /* 0x000fe20008000000 */
[----:B------:R-:W-:Y:S01]  /*3b30*/  UMOV UR17, URZ ;  /* 0x000000ff00117c82 */ /* 0x000fe20008000000 */
[----:B---3--:R-:W-:Y:S01]  /*3b40*/  ULEA UR18, UR4, UR18, 0x18 ;  /* 0x0000001204127291 */ /* 0x008fe2000f8ec0ff */
[----:B------:R-:W-:Y:S01]  /*3b50*/  UMOV UR26, 0x0 ;  /* 0x00000000001a7882 */ /* 0x000fe20000000000 */
[----:B------:R-:W-:-:S02]  /*3b60*/  UMOV UR27, 0x8110010 ;  /* 0x08110010001b7882 */ /* 0x000fc40000000000 */
[----:B------:R-:W-:Y:S01]  /*3b70*/  UIADD3 UR20, UPT, UPT, UR18, 0x26400, URZ ;  /* 0x0002640012147890 */ /* 0x000fe2000fffe0ff */
[----:B------:R-:W-:Y:S01]  /*3b80*/  UMOV UR24, 0x0 ;  /* 0x0000000000187882 */ /* 0x000fe20000000000 */
[----:B------:R-:W-:Y:S01]  /*3b90*/  UMOV UR25, 0x8110010 ;  /* 0x0811001000197882 */ /* 0x000fe20000000000 */
[----:B----4-:R-:W-:Y:S02]  /*3ba0*/  UIADD3 UR4, UPT, UPT, UR6, 0x3f, URZ ;  /* 0x0000003f06047890 */ /* 0x010fe4000fffe0ff */
[----:B------:R-:W2:Y:S01]  /*3bb0*/  LDS R9, [UR18+0x180] ;  /* 0x00018012ff097984 */ /* 0x000ea20008000800 */
[----:B------:R-:W-:Y:S02]  /*3bc0*/  USHF.R.U32.HI UR20, URZ, 0x4, UR20 ;  /* 0x00000004ff147899 */ /* 0x000fe40008011614 */
[----:B------:R-:W-:Y:S02]  /*3bd0*/  USHF.R.S32.HI UR5, URZ, 0x1f, UR4 ;  /* 0x0000001fff057899 */ /* 0x000fe40008011404 */
[----:B------:R-:W-:-:S02]  /*3be0*/  ULOP3.LUT UR20, UR20, 0x3fff, URZ, 0xc0, !UPT ;  /* 0x00003fff14147892 */ /* 0x000fc4000f8ec0ff */
[----:B------:R-:W-:Y:S02]  /*3bf0*/  ULEA.HI UR4, UR5, UR4, URZ, 0x6 ;  /* 0x0000000405047291 */ /* 0x000fe4000f8f30ff */
[----:B------:R-:W-:Y:S02]  /*3c00*/  UIADD3 UR5, UPT, UPT, UR18, 0x4400, URZ ;  /* 0x0000440012057890 */ /* 0x000fe4000fffe0ff */
[----:B------:R-:W-:Y:S02]  /*3c10*/  USHF.R.S32.HI UR4, URZ, 0x6, UR4 ;  /* 0x00000006ff047899 */ /* 0x000fe40008011404 */
[----:B------:R-:W-:Y:S02]  /*3c20*/  USHF.R.U32.HI UR5, URZ, 0x4, UR5 ;  /* 0x00000004ff057899 */ /* 0x000fe40008011605 */
[----:B------:R-:W-:Y:S02]  /*3c30*/  UIMAD UR4, UR4, UR7, URZ ;  /* 0x00000007040472a4 */ /* 0x000fe4000f8e02ff */
[----:B------:R-:W-:-:S02]  /*3c40*/  ULOP3.LUT UR5, UR5, 0x3fff, URZ, 0xc0, !UPT ;  /* 0x00003fff05057892 */ /* 0x000fc4000f8ec0ff */
[----:B-1----:R-:W-:Y:S02]  /*3c50*/  UIMAD UR4, UR4, UR8, URZ ;  /* 0x00000008040472a4 */ /* 0x002fe4000f8e02ff */
[----:B------:R-:W-:Y:S02]  /*3c60*/  ULOP3.LUT UR19, UR5, 0x10000, URZ, 0xfc, !UPT ;  /* 0x0001000005137892 */ /* 0x000fe4000f8efcff */
[----:B------:R-:W-:Y:S02]  /*3c70*/  UIMAD UR6, UR4, UR9, URZ ;  /* 0x00000009040672a4 */ /* 0x000fe4000f8e02ff */
[----:B------:R-:W-:Y:S02]  /*3c80*/  UIADD3 UR4, UPT, UPT, UR18, 0x138, URZ ;  /* 0x0000013812047890 */ /* 0x000fe4000fffe0ff */
[----:B------:R-:W-:Y:S02]  /*3c90*/  UIADD3 UR23, UPT, UPT, UR6, -0x1, URZ ;  /* 0xffffffff06177890 */ /* 0x000fe4000fffe0ff */
[----:B------:R-:W-:-:S02]  /*3ca0*/  UPRMT UR28, URZ, 0x654, UR4 ;  /* 0x00000654ff1c7896 */ /* 0x000fc40008000004 */
[----:B------:R-:W-:Y:S01]  /*3cb0*/  UISETP.GE.AND UP3, UPT, UR6, 0x1, UPT ;  /* 0x000000010600788c */ /* 0x000fe2000bf66270 */
[C---:B--2---:R-:W-:Y:S01]  /*3cc0*/  VIADD R3, R9.reuse, 0x40 ;  /* 0x0000004009037836 */ /* 0x044fe20000000000 */
[----:B------:R-:W-:-:S04]  /*3cd0*/  LOP3.LUT R2, R9, 0xffff, RZ, 0xc0, !PT ;  /* 0x0000ffff09027812 */ /* 0x000fc800078ec0ff */
[----:B------:R-:W-:-:S05]  /*3ce0*/  LOP3.LUT R3, R3, 0xffff, RZ, 0xc0, !PT ;  /* 0x0000ffff03037812 */ /* 0x000fca00078ec0ff */
[----:B------:R1:W-:Y:S02]  /*3cf0*/  STL.64 [R1], R2 ;  /* 0x0000000201007387 */ /* 0x0003e40000100a00 */
[----:B-1----:R-:W-:-:S07]  /*3d00*/  CS2R R2, SRZ ;  /* 0x0000000000027805 */ /* 0x002fce000001ff00 */
.L_x_67:
[----:B-1----:R-:W-:-:S04]  /*3d10*/  SHF.L.U32 R4, R3, 0x1f, RZ ;  /* 0x0000001f03047819 */ /* 0x002fc800000006ff */
[----:B------:R-:W1:Y:S02]  /*3d20*/  SYNCS.PHASECHK.TRANS64.TRYWAIT P0, [UR18+0x130], R4 ;  /* 0x00013004ff0075a7 */ /* 0x000e640008001112 */
[----:B-12-4-:R-:W-:Y:S05]  /*3d30*/  @!P0 BRA `(.L_x_61) ;  /* 0x0000004400708947 */ /* 0x016fea0003800000 */
.L_x_142:
[----:B-1----:R-:W1:Y:S01]  /*3d40*/  LDS.128 R4, [UR18+0x170] ;  /* 0x00017012ff047984 */ /* 0x002e620008000c00 */
[----:B------:R-:W-:Y:S01]  /*3d50*/  ULEA UR22, UR21, UR18, 0x3 ;  /* 0x0000001215167291 */ /* 0x000fe2000f8e18ff */
[----:B------:R-:W-:Y:S01]  /*3d60*/  SHF.L.U32 R0, R8, 0x1f, RZ ;  /* 0x0000001f08007819 */ /* 0x000fe200000006ff */
[----:B------:R-:W-:Y:S01]  /*3d70*/  @!PT LDS RZ, [RZ] ;  /* 0x00000000fffff984 */ /* 0x000fe20000000800 */
[----:B------:R-:W-:Y:S01]  /*3d80*/  @!PT LDS RZ, [RZ] ;  /* 0x00000000fffff984 */ /* 0x000fe20000000800 */
[----:B------:R-:W-:Y:S01]  /*3d90*/  @!PT LDS RZ, [RZ] ;  /* 0x00000000fffff984 */ /* 0x000fe20000000800 */
[----:B------:R-:W-:Y:S01]  /*3da0*/  @!PT LDS RZ, [RZ] ;  /* 0x00000000fffff984 */ /* 0x000fe20000000800 */
[----:B------:R2:W-:Y:S06]  /*3db0*/  MEMBAR.ALL.CTA ;  /* 0x0000000000007992 */ /* 0x0005ec0000008000 */
[----:B--2---:R-:W2:Y:S02]  /*3dc0*/  FENCE.VIEW.ASYNC.S ;  /* 0x00000000000073c6 */ /* 0x004ea40000000000 */
[----:B--2---:R-:W-:Y:S01]  /*3dd0*/  SYNCS.ARRIVE.TRANS64.RED.A1T0 RZ, [UR28], RZ ;  /* 0x000000ffffff79a7 */ /* 0x004fe2000810041c */
[----:B------:R-:W2:Y:S01]  /*3de0*/  SYNCS.PHASECHK.TRANS64.TRYWAIT P0, [UR22+0x150], R0 ;  /* 0x00015000ff0075a7 */ /* 0x000ea20008001116 */
[----:B-1----:R-:W-:Y:S01]  /*3df0*/  LOP3.LUT P2, RZ, R6, 0x1, RZ, 0xc0, !PT ;  /* 0x0000000106ff7812 */ /* 0x002fe2000784c0ff */
[----:B--2---:R-:W-:-:S12]  /*3e00*/  @!P0 BRA `(.L_x_62) ;  /* 0x0000004400548947 */ /* 0x004fd80003800000 */
.L_x_144:
[----:B------:R-:W-:Y:S05]  /*3e10*/  BRA.U !UP3, `(.L_x_63) ;  /* 0x000000010bc87547 */ /* 0x000fea000b800000 */
[----:B-1----:R-:W-:Y:S01]  /*3e20*/  IMAD.U32 R0, RZ, RZ, UR21 ;  /* 0x00000015ff007e24 */ /* 0x002fe2000f8e00ff */
[----:B------:R-:W-:-:S04]  /*3e30*/  ULEA UR4, UR17, UR18, 0x3 ;  /* 0x0000001211047291 */ /* 0x000fc8000f8e18ff */
[----:B------:R-:W-:-:S05]  /*3e40*/  LEA R0, R0, R1, 0x2 ;  /* 0x0000000100007211 */ /* 0x000fca00078e10ff */
[----:B------:R1:W5:Y:S01]  /*3e50*/  LDL R4, [R0] ;  /* 0x0000000000047983 */ /* 0x0003620000100800 */
[----:B------:R-:W-:Y:S01]  /*3e60*/  UPLOP3.LUT UP2, UPT, UPT, UPT, UPT, 0x40, 0x4 ;  /* 0x000000000004789c */ /* 0x000fe20003f4e870 */
[----:B------:R-:W-:Y:S01]  /*3e70*/  UMOV UR15, UR23 ;  /* 0x00000017000f7c82 */ /* 0x000fe20008000000 */
[----:B------:R-:W-:Y:S01]  /*3e80*/  UMOV UR8, UR17 ;  /* 0x0000001100087c82 */ /* 0x000fe20008000000 */
[----:B-1----:R-:W-:-:S04]  /*3e90*/  SHF.L.U32 R0, R2, 0x1f, RZ ;  /* 0x0000001f02007819 */ /* 0x002fc800000006ff */
[----:B------:R1:W2:Y:S04]  /*3ea0*/  SYNCS.PHASECHK.TRANS64.TRYWAIT P1, [UR4], R0 ;  /* 0x00000000ff0075a7 */ /* 0x0002a80008021104 */
.L_x_66:
[----:B------:R-:W-:Y:S01]  /*3eb0*/  ULEA UR16, UR8, UR18, 0x3 ;  /* 0x0000001208107291 */ /* 0x000fe2000f8e18ff */
[----:B--234-:R-:W-:Y:S11]  /*3ec0*/  @P1 BRA `(.L_x_64) ;  /* 0x00000000000c1947 */ /* 0x01cff60003800000 */
[----:B------:R-:W-:Y:S04]  /*3ed0*/  SHF.L.U32 R5, R2, 0x1f, RZ ;  /* 0x0000001f02057819 */ /* 0x000fe800000006ff */
[----:B------:R-:W2:Y:S02]  /*3ee0*/  SYNCS.PHASECHK.TRANS64.TRYWAIT P0, [UR16], R5 ;  /* 0x00000005ff0075a7 */ /* 0x000ea40008001110 */
[----:B--2---:R-:W-:Y:S05]  /*3ef0*/  @!P0 BRA `(.L_x_65) ;  /* 0x0000004400308947 */ /* 0x004fea0003800000 */
.L_x_64:
[----:B------:R-:W-:Y:S01]  /*3f00*/  UISETP.NE.AND UP0, UPT, UR15, URZ, UPT ;  /* 0x000000ff0f00728c */ /* 0x000fe2000bf05270 */
[----:B------:R-:W-:Y:S01]  /*3f10*/  PLOP3.LUT P1, PT, PT, PT, PT, 0x80, 0x8 ;  /* 0x000000000008781c */ /* 0x000fe20003f2f070 */
[----:B------:R-:W-:Y:S02]  /*3f20*/  UIADD3 UR4, UPT, UPT, UR8, 0x1, URZ ;  /* 0x0000000108047890 */ /* 0x000fe4000fffe0ff */
[----:B------:R-:W-:Y:S02]  /*3f30*/  ULEA UR10, UR8, UR20, 0x8 ;  /* 0x00000014080a7291 */ /* 0x000fe4000f8e40ff */
[----:B------:R-:W-:Y:S01]  /*3f40*/  UISETP.NE.AND UP1, UPT, UR4, 0x11, UPT ;  /* 0x000000110400788c */ /* 0x000fe2000bf25270 */
[----:B------:R-:W-:Y:S01]  /*3f50*/  PLOP3.LUT P0, PT, PT, PT, UP0, 0x80, 0x8 ;  /* 0x000000000008781c */ /* 0x000fe20003f0f008 */
[----:B------:R-:W-:Y:S02]  /*3f60*/  ULEA UR8, UR8, UR19, 0x9 ;  /* 0x0000001308087291 */ /* 0x000fe4000f8e48ff */
[----:B------:R-:W-:Y:S02]  /*3f70*/  USEL UR5, URZ, 0x1, UP1 ;  /* 0x00000001ff057887 */ /* 0x000fe40008800000 */
[----:B------:R-:W-:Y:S02]  /*3f80*/  USEL UR17, UR4, URZ, UP1 ;  /* 0x000000ff04117287 */ /* 0x000fe40008800000 */
[----:B------:R-:W-:Y:S02]  /*3f90*/  UIADD3 UR12, UPT, UPT, UR10, 0x80, URZ ;  /* 0x000000800a0c7890 */ /* 0x000fe4000fffe0ff */
[----:B------:R-:W-:Y:S01]  /*3fa0*/  @UP0 ULEA UR4, UR17, UR18, 0x3 ;  /* 0x0000001211040291 */ /* 0x000fe2000f8e18ff */
[----:B------:R-:W-:Y:S01]  /*3fb0*/  LOP3.LUT R2, R2, UR5, RZ, 0x3c, !PT ;  /* 0x0000000502027c12 */ /* 0x000fe2000f8e3cff */
[----:B------:R-:W-:Y:S02]  /*3fc0*/  UIADD3 UR6, UPT, UPT, UR8, 0x2, URZ ;  /* 0x0000000208067890 */ /* 0x000fe4000fffe0ff */
[----:B------:R-:W-:Y:S01]  /*3fd0*/  UIADD3 UR5, UPT, UPT, UR16, 0x88, URZ ;  /* 0x0000008810057890 */ /* 0x000fe2000fffe0ff */
[----:B-1----:R-:W-:Y:S01]  /*3fe0*/  @P0 SHF.L.U32 R0, R2, 0x1f, RZ ;  /* 0x0000001f02000819 */ /* 0x002fe200000006ff */
[----:B------:R-:W-:Y:S01]  /*3ff0*/  UMOV UR11, 0x80004020 ;  /* 0x80004020000b7882 */ /* 0x000fe20000000000 */
[----:B------:R-:W-:Y:S01]  /*4000*/  UMOV UR9, 0x80004020 ;  /* 0x8000402000097882 */ /* 0x000fe20000000000 */
[----:B------:R-:W-:Y:S01]  /*4010*/  UMOV UR13, 0x80004020 ;  /* 0x80004020000d7882 */ /* 0x000fe20000000000 */
[----:B------:R3:W4:Y:S01]  /*4020*/  @P0 SYNCS.PHASECHK.TRANS64.TRYWAIT P1, [UR4], R0 ;  /* 0x00000000ff0005a7 */ /* 0x0007220008021104 */
[----:B------:R-:W-:Y:S11]  /*4030*/  ELECT P0, URZ, PT ;  /* 0x0000000000ff782f */ /* 0x000ff60003800000 */
[----:B------:R-:W-:Y:S02]  /*4040*/  @!UPT UIADD3 URZ, UPT, UPT, URZ, URZ, URZ ;  /* 0x000000fffffff290 */ /* 0x000fe4000fffe0ff */
[C---:B-----5:R-:W-:Y:S02]  /*4050*/  @P0 R2UR.BROADCAST UR4, R4.reuse ;  /* 0x00000000040402ca */ /* 0x060fe400008e0000 */
[----:B------:R-:W-:Y:S11]  /*4060*/  ELECT P0, URZ, PT ;  /* 0x0000000000ff782f */ /* 0x000ff60003800000 */
[----:B------:R-:W-:Y:S02]  /*4070*/  @!UPT UIADD3 URZ, UPT, UPT, URZ, URZ, URZ ;  /* 0x000000fffffff290 */ /* 0x000fe4000fffe0ff */
[----:B------:R-:W-:Y:S01]  /*4080*/  @P0 R2UR.BROADCAST UR14, R4 ;  /* 0x00000000040e02ca */ /* 0x000fe200008e0000 */
[----:B------:R-:W-:Y:S01]  /*4090*/  UMOV UR7, 0x80004020 ;  /* 0x8000402000077882 */ /* 0x000fe20000000000 */
[----:B------:R1:W-:Y:S01]  /*40a0*/  UTCQMMA gdesc[UR8], gdesc[UR10], tmem[UR4], tmem[UR26], idesc[UR27], UP2 ;  /* 0x00ff1a0a080075ea */ /* 0x0003e20009000304 */
[----:B------:R-:W-:Y:S10]  /*40b0*/  UPLOP3.LUT UP2, UPT, UPT, UPT, UPT, 0x80, 0x8 ;  /* 0x000000000008789c */ /* 0x000ff40003f4f070 */
[----:B------:R3:W-:Y:S01]  /*40c0*/  UTCQMMA gdesc[UR6], gdesc[UR12], tmem[UR14], tmem[UR24], idesc[UR25], UPT ;  /* 0x00ff180c060075ea */ /* 0x0007e2000b80030e */
[----:B------:R3:W-:Y:S01]  /*40d0*/  UTCBAR [UR5], URZ ;  /* 0x000000ff050073e9 */ /* 0x0007e200080000ff */
[----:B-1----:R-:W-:Y:S02]  /*40e0*/  UIADD3 UR4, UPT, UPT, UR15, 0x1, URZ ;  /* 0x000000010f047890 */ /* 0x002fe4000fffe0ff */
[----:B------:R-:W-:Y:S02]  /*40f0*/  UIADD3 UR9, UPT, UPT, UR15, -0x1, URZ ;  /* 0xffffffff0f097890 */ /* 0x000fe4000fffe0ff */
[----:B------:R-:W-:Y:S01]  /*4100*/  UISETP.GT.U32.AND UP0, UPT, UR4, 0x1, UPT ;  /* 0x000000010400788c */ /* 0x000fe2000bf04070 */
[----:B------:R-:W-:Y:S04]  /*4110*/  UMOV UR8, UR17 ;  /* 0x0000001100087c82 */ /* 0x000fe80008000000 */
[----:B------:R-:W-:Y:S04]  /*4120*/  UMOV UR15, UR9 ;  /* 0x00000009000f7c82 */ /* 0x000fe80008000000 */
[----:B------:R-:W-:Y:S05]  /*4130*/  BRA.U UP0, `(.L_x_66) ;  /* 0xfffffffd005c7547 */ /* 0x000fea000b83ffff */
.L_x_63:
[----:B------:R-:W-:Y:S01]  /*4140*/  UIADD3 UR4, UPT, UPT, UR21, 0x1, URZ ;  /* 0x0000000115047890 */ /* 0x000fe2000fffe0ff */
[----:B------:R-:W-:Y:S01]  /*4150*/  LOP3.LUT R3, R3, 0x1, RZ, 0x3c, !PT ;  /* 0x0000000103037812 */ /* 0x000fe200078e3cff */
[----:B---3--:R-:W-:Y:S02]  /*4160*/  UIADD3 UR5, UPT, UPT, UR22, 0x140, URZ ;  /* 0x0000014016057890 */ /* 0x008fe4000fffe0ff */
[----:B------:R-:W-:-:S04]  /*4170*/  UISETP.NE.AND UP0, UPT, UR4, 0x2, UPT ;  /* 0x000000020400788c */ /* 0x000fc8000bf05270 */
[----:B------:R-:W-:Y:S02]  /*4180*/  USEL UR6, URZ, 0x1, UP0 ;  /* 0x00000001ff067887 */ /* 0x000fe40008000000 */
[----:B------:R-:W-:Y:S01]  /*4190*/  USEL UR21, UR4, URZ, UP0 ;  /* 0x000000ff04157287 */ /* 0x000fe20008000000 */
[----:B------:R2:W-:Y:S03]  /*41a0*/  UTCBAR [UR5], URZ ;  /* 0x000000ff050073e9 */ /* 0x0005e600080000ff */
[----:B------:R-:W-:Y:S01]  /*41b0*/  LOP3.LUT R8, R8, UR6, RZ, 0x3c, !PT ;  /* 0x0000000608087c12 */ /* 0x000fe2000f8e3cff */
[----:B------:R-:W-:Y:S07]  /*41c0*/  @P2 BRA `(.L_x_67) ;  /* 0xfffffff800d02947 */ /* 0x000fee000383ffff */
[----:B------:R-:W3:Y:S01]  /*41d0*/  S2UR UR6, SR_CgaCtaId ;  /* 0x00000000000679c3 */ /* 0x000ee20000008800 */
[----:B------:R-:W-:Y:S01]  /*41e0*/  ELECT P0, URZ, PT ;  /* 0x0000000000ff782f */ /* 0x000fe20003800000 */
[----:B-1----:R-:W-:Y:S01]  /*41f0*/  IMAD.MOV.U32 R0, RZ, RZ, 0x1 ;  /* 0x00000001ff007424 */ /* 0x002fe200078e00ff */
[----:B------:R-:W-:Y:S01]  /*4200*/  UIADD3 UR18, UPT, UPT, UR18, 0x150, URZ ;  /* 0x0000015012127890 */ /* 0x000fe2000fffe0ff */
[----:B------:R-:W-:Y:S01]  /*4210*/  SHF.L.U32 R2, R8, 0x1f, RZ ;  /* 0x0000001f08027819 */ /* 0x000fe200000006ff */
[----:B------:R-:W-:-:S03]  /*4220*/  UMOV UR4, 0x40 ;  /* 0x0000004000047882 */ /* 0x000fc60000000000 */
[----:B------:R-:W-:Y:S01]  /*4230*/  UVIRTCOUNT.DEALLOC.SMPOOL 0x80 ;  /* 0x000000800000784c */ /* 0x000fe20000000000 */
[----:B---3--:R-:W-:Y:S02]  /*4240*/  ULEA UR6, UR6, UR4, 0x18 ;  /* 0x0000000406067291 */ /* 0x008fe4000f8ec0ff */
[----:B------:R-:W-:-:S07]  /*4250*/  ULEA UR4, UR21, UR18, 0x3 ;  /* 0x0000001215047291 */ /* 0x000fce000f8e18ff */
[----:B------:R1:W-:Y:S02]  /*4260*/  @P0 STS.U8 [UR6+0x1c], R0 ;  /* 0x00001c00ff000988 */ /* 0x0003e40008000006 */
[----:B------:R-:W3:Y:S02]  /*4270*/  SYNCS.PHASECHK.TRANS64.TRYWAIT P0, [UR4], R2 ;  /* 0x00000002ff0075a7 */ /* 0x000ee40008001104 */
[----:B-1-3--:R-:W-:Y:S05]  /*4280*/  @!P0 BRA `(.L_x_68) ;  /* 0x0000004000648947 */ /* 0x00afea0003800000 */
.L_x_147:
[----:B------:R-:W-:-:S04]  /*4290*/  UIADD3 UR4, UPT, UPT, UR21, 0x1, URZ ;  /* 0x0000000115047890 */ /* 0x000fc8000fffe0ff */
[----:B------:R-:W-:-:S04]  /*42a0*/  UISETP.NE.AND UP0, UPT, UR4, 0x2, UPT ;  /* 0x000000020400788c */ /* 0x000fc8000bf05270 */
[----:B--2---:R-:W-:Y:S02]  /*42b0*/  USEL UR5, URZ, 0x1, UP0 ;  /* 0x00000001ff057887 */ /* 0x004fe40008000000 */
[----:B------:R-:W-:-:S04]  /*42c0*/  USEL UR4, UR4, URZ, UP0 ;  /* 0x000000ff04047287 */ /* 0x000fc80008000000 */
[----:B------:R-:W-:Y:S01]  /*42d0*/  ULEA UR4, UR4, UR18, 0x3 ;  /* 0x0000001204047291 */ /* 0x000fe2000f8e18ff */
[----:B-1----:R-:W-:-:S04]  /*42e0*/  LOP3.LUT R2, R8, UR5, RZ, 0x3c, !PT ;  /* 0x0000000508027c12 */ /* 0x002fc8000f8e3cff */
[----:B------:R-:W-:-:S04]  /*42f0*/  SHF.L.U32 R2, R2, 0x1f, RZ ;  /* 0x0000001f02027819 */ /* 0x000fc800000006ff */
[----:B------:R-:W1:Y:S02]  /*4300*/  SYNCS.PHASECHK.TRANS64.TRYWAIT P0, [UR4], R2 ;  /* 0x00000002ff0075a7 */ /* 0x000e640008001104 */
[----:B-1----:R-:W-:Y:S05]  /*4310*/  @!P0 BRA `(.L_x_69) ;  /* 0x0000004000588947 */ /* 0x002fea0003800000 */
.L_x_149:
[----:B------:R-:W-:Y:S01]  /*4320*/  NOP ;  /* 0x0000000000007918 */ /* 0x000fe20000000000 */
[----:B-1----:R-:W1:Y:S01]  /*4330*/  LDS R0, [UR6+0x14] ;  /* 0x00001406ff007984 */ /* 0x002e620008000800 */
[----:B------:R-:W-:Y:S01]  /*4340*/  LOP3.LUT R3, R9, 0xffff, RZ, 0xc0, !PT ;  /* 0x0000ffff09037812 */ /* 0x000fe200078ec0ff */
[----:B------:R-:W-:-:S03]  /*4350*/  IMAD.MOV.U32 R2, RZ, RZ, 0xffff ;  /* 0x0000ffffff027424 */ /* 0x000fc600078e00ff */
[----:B------:R-:W-:-:S04]  /*4360*/  SHF.R.U32.HI R3, RZ, 0x5, R3 ;  /* 0x00000005ff037819 */ /* 0x000fc80000011603 */
[----:B------:R-:W-:-:S04]  /*4370*/  SHF.L.U32 R2, R2, R3, RZ ;  /* 0x0000000302027219 */ /* 0x000fc800000006ff */
[----:B-1----:R-:W-:-:S04]  /*4380*/  LOP3.LUT R0, R0, R2, RZ, 0xc0, !PT ;  /* 0x0000000200007212 */ /* 0x002fc800078ec0ff */
[----:B------:R-:W-:Y:S01]  /*4390*/  ISETP.NE.AND P0, PT, R0, R2, PT ;  /* 0x000000020000720c */ /* 0x000fe20003f05270 */
[----:B------:R-:W-:-:S05]  /*43a0*/  IMAD.MOV.U32 R0, RZ, RZ, 0x1 ;  /* 0x00000001ff007424 */ /* 0x000fca00078e00ff */
[----:B------:R-:W-:-:S07]  /*43b0*/  SHF.L.U32 R0, R0, R3, RZ ;  /* 0x0000000300007219 */ /* 0x000fce00000006ff */
[----:B------:R-:W-:Y:S05]  /*43c0*/  @P0 BRA `(.L_x_70) ;  /* 0x00000000005c0947 */ /* 0x000fea0003800000 */
[----:B------:R-:W1:Y:S02]  /*43d0*/  LDS R3, [UR6+0x18] ;  /* 0x00001806ff037984 */ /* 0x000e640008000800 */
[----:B-1----:R-:W-:-:S04]  /*43e0*/  LOP3.LUT R3, R3, R0, RZ, 0xc0, !PT ;  /* 0x0000000003037212 */ /* 0x002fc800078ec0ff */
[----:B------:R-:W-:-:S13]  /*43f0*/  ISETP.NE.AND P0, PT, R3, R0, PT ;  /* 0x000000000300720c */ /* 0x000fda0003f05270 */
[----:B------:R-:W-:Y:S05]  /*4400*/  @P0 BRA `(.L_x_71) ;  /* 0x0000000000400947 */ /* 0x000fea0003800000 */
[----:B------:R-:W-:Y:S01]  /*4410*/  R2UR UR4, R2 ;  /* 0x00000000020472ca */ /* 0x000fe200000e0000 */
[----:B------:R-:W1:Y:S01]  /*4420*/  S2R R3, SR_LANEID ;  /* 0x0000000000037919 */ /* 0x000e620000000000 */
[----:B------:R-:W-:-:S04]  /*4430*/  LOP3.LUT R0, RZ, R0, RZ, 0x33, !PT ;  /* 0x00000000ff007212 */ /* 0x000fc800078e33ff */
[----:B------:R-:W2:Y:S07]  /*4440*/  REDUX UR7, R0 ;  /* 0x00000000000773c4 */ /* 0x000eae0000000000 */
[----:B------:R-:W-:-:S03]  /*4450*/  ULOP3.LUT UR5, URZ, UR4, URZ, 0x33, !UPT ;  /* 0x00000004ff057292 */ /* 0x000fc6000f8e33ff */
[----:B------:R-:W-:Y:S02]  /*4460*/  VOTEU.ANY UR4, UPT, PT ;  /* 0x0000000000047886 */ /* 0x000fe400038e0100 */
[----:B------:R-:W-:Y:S01]  /*4470*/  UFLO.U32 UR4, UR4 ;  /* 0x00000004000472bd */ /* 0x000fe200080e0000 */
[----:B------:R-:W-:-:S04]  /*4480*/  IMAD.U32 R2, RZ, RZ, UR5 ;  /* 0x00000005ff027e24 */ /* 0x000fc8000f8e00ff */
[----:B------:R-:W3:Y:S02]  /*4490*/  REDUX UR8, R2 ;  /* 0x00000000020873c4 */ /* 0x000ee40000000000 */
[----:B------:R1:W-:Y:S01]  /*44a0*/  UTCATOMSWS.AND URZ, UR5 ;  /* 0x0000000500ff79e3 */ /* 0x0003e20008000000 */
[----:B--2---:R-:W-:Y:S01]  /*44b0*/  IMAD.U32 R0, RZ, RZ, UR7 ;  /* 0x00000007ff007e24 */ /* 0x004fe2000f8e00ff */
[----:B-1----:R-:W-:Y:S01]  /*44c0*/  ISETP.EQ.U32.AND P0, PT, R3, UR4, PT ;  /* 0x0000000403007c0c */ /* 0x002fe2000bf02070 */
[----:B---3--:R-:W-:-:S12]  /*44d0*/  IMAD.U32 R2, RZ, RZ, UR8 ;  /* 0x00000008ff027e24 */ /* 0x008fd8000f8e00ff */
[----:B------:R1:W-:Y:S04]  /*44e0*/  @P0 ATOMS.AND RZ, [UR6+0x14], R2 ;  /* 0x00001402ffff098c */ /* 0x0003e8000a800006 */
[----:B------:R1:W-:Y:S01]  /*44f0*/  @P0 ATOMS.AND RZ, [UR6+0x18], R0 ;  /* 0x00001800ffff098c */ /* 0x0003e2000a800006 */
[----:B------:R-:W-:Y:S05]  /*4500*/  BRA `(.L_x_72) ;  /* 0x0000000000147947 */ /* 0x000fea0003800000 */
.L_x_71:
[----:B------:R-:W-:Y:S02]  /*4510*/  MOV R2, 0x4530 ;  /* 0x0000453000027802 */ /* 0x000fe40000000f00 */
[----:B----45:R-:W-:Y:S05]  /*4520*/  CALL.REL.NOINC `($__internal_0_$__cuda_sm10x_tcgen05_guardrail_trap_col_being_dealloced_not_returned_by_alloc) ;  /* 0x0000004000787944 */ /* 0x030fea0003c00000 */
[----:B------:R-:W-:Y:S05]  /*4530*/  BRA `(.L_x_72) ;  /* 0x0000000000087947 */ /* 0x000fea0003800000 */
.L_x_70:
[----:B------:R-:W-:Y:S02]  /*4540*/  MOV R2, 0x4560 ;  /* 0x0000456000027802 */ /* 0x000fe40000000f00 */
[----:B----45:R-:W-:Y:S05]  /*4550*/  CALL.REL.NOINC `($__internal_2_$__cuda_sm10x_tcgen05_guardrail_trap_unallocated_columns_being_dealloced) ;  /* 0x0000004000847944 */ /* 0x030fea0003c00000 */
.L_x_72:
[----:B------:R-:W-:Y:S01]  /*4560*/  NOP ;  /* 0x0000000000007918 */ /* 0x000fe20000000000 */
[----:B------:R-:W-:Y:S05]  /*4570*/  EXIT ;  /* 0x000000000000794d */ /* 0x000fea0003800000 */
.L_x_56:
[----:B------:R-:W-:-:S09]  /*4580*/  UISETP.NE.OR UP0, UPT, UR15, 0x3, !UP2 ;  /* 0x000000030f00788c */ /* 0x000fd2000d705670 */
[----:B------:R-:W-:Y:S05]  /*4590*/  BRA.U UP0, `(.L_x_73) ;  /* 0x0000000d00687547 */ /* 0x000fea000b800000 */
[----:B------:R-:W2:Y:S01]  /*45a0*/  LDC.64 R2, c[0x0][0x988] ;  /* 0x00026200ff027b82 */ /* 0x000ea20000000a00 */
[----:B------:R-:W3:Y:S01]  /*45b0*/  LDCU UR30, c[0x0][0x370] ;  /* 0x00006e00ff1e77ac */ /* 0x000ee20008000800 */
[----:B------:R-:W-:Y:S01]  /*45c0*/  R2UR UR36, R131 ;  /* 0x00000000832472ca */ /* 0x000fe200000e0000 */
[----:B------:R-:W-:Y:S01]  /*45d0*/  IMAD.MOV.U32 R14, RZ, RZ, 0x1 ;  /* 0x00000001ff0e7424 */ /* 0x000fe200078e00ff */
[----:B------:R-:W-:Y:S01]  /*45e0*/  R2UR UR31, R132 ;  /* 0x00000000841f72ca */ /* 0x000fe200000e0000 */
[----:B------:R-:W3:Y:S01]  /*45f0*/  LDCU.128 UR32, c[0x0][0xc10] ;  /* 0x00018200ff2077ac */ /* 0x000ee20008000c00 */
[----:B------:R-:W-:Y:S02]  /*4600*/  IMAD.MOV.U32 R13, RZ, RZ, RZ ;  /* 0x000000ffff0d7224 */ /* 0x000fe400078e00ff */
[----:B------:R-:W4:Y:S01]  /*4610*/  S2UR UR10, SR_CgaCtaId ;  /* 0x00000000000a79c3 */ /* 0x000f220000008800 */
[----:B------:R-:W1:Y:S01]  /*4620*/  LDCU UR29, c[0x0][0x374] ;  /* 0x00006e80ff1d77ac */ /* 0x000e620008000800 */
[----:B------:R-:W4:Y:S06]  /*4630*/  LDCU UR17, c[0x0][0xc0c] ;  /* 0x00018180ff1177ac */ /* 0x000f2c0008000800 */
[----:B------:R-:W4:Y:S01]  /*4640*/  LDC.64 R6, c[0x0][0x348] ;  /* 0x0000d200ff067b82 */ /* 0x000f220000000a00 */
[----:B------:R-:W4:Y:S01]  /*4650*/  LDCU UR43, c[0x0][0xc20] ;  /* 0x00018400ff2b77ac */ /* 0x000f220008000800 */
[----:B------:R-:W4:Y:S06]  /*4660*/  LDCU UR4, c[0x0][0xc30] ;  /* 0x00018600ff0477ac */ /* 0x000f2c0008000800 */
[----:B------:R-:W4:Y:S01]  /*4670*/  LDC.64 R4, c[0x0][0x990] ;  /* 0x00026400ff047b82 */ /* 0x000f220000000a00 */
[----:B--2---:R-:W-:Y:S01]  /*4680*/  ISETP.NE.U32.AND P0, PT, R2, RZ, PT ;  /* 0x000000ff0200720c */ /* 0x004fe20003f05070 */
[----:B------:R-:W-:Y:S01]  /*4690*/  UMOV UR28, 0x400 ;  /* 0x00000400001c7882 */ /* 0x000fe20000000000 */
[----:B---3--:R-:W-:Y:S01]  /*46a0*/  UIMAD.WIDE.U32 UR6, UR30, UR32, URZ ;  /* 0x000000201e0672a5 */ /* 0x008fe2000f8e00ff */
[----:B------:R-:W-:Y:S01]  /*46b0*/  IMAD.MOV.U32 R2, RZ, RZ, 0x2000 ;  /* 0x00002000ff027424 */ /* 0x000fe200078e00ff */
[----:B------:R-:W-:Y:S01]  /*46c0*/  ISETP.NE.AND.EX P0, PT, R3, RZ, PT, P0 ;  /* 0x000000ff0300720c */ /* 0x000fe20003f05300 */
[----:B-1----:R-:W-:-:S02]  /*46d0*/  UIMAD.WIDE.U32 UR8, UR29, UR35, URZ ;  /* 0x000000231d0872a5 */ /* 0x002fc4000f8e00ff */
[----:B----4-:R-:W-:Y:S02]  /*46e0*/  ULEA UR28, UR10, UR28, 0x18 ;  /* 0x0000001c0a1c7291 */ /* 0x010fe4000f8ec0ff */
[----:B------:R-:W-:Y:S01]  /*46f0*/  UMOV UR41, UR7 ;  /* 0x0000000700297c82 */ /* 0x000fe20008000000 */
[----:B------:R-:W-:Y:S02]  /*4700*/  UISETP.GE.AND UP0, UPT, UR39, 0x1, UPT ;  /* 0x000000012700788c */ /* 0x000fe4000bf06270 */
[----:B------:R-:W-:Y:S02]  /*4710*/  UIADD3 UR38, UPT, UPT, UR28, 0x110, URZ ;  /* 0x000001101c267890 */ /* 0x000fe4000fffe0ff */
[----:B------:R-:W-:Y:S01]  /*4720*/  UIADD3 UR37, UPT, UPT, UR28, 0x138, URZ ;  /* 0x000001381c257890 */ /* 0x000fe2000fffe0ff */
[----:B------:R-:W-:Y:S01]  /*4730*/  UMOV UR40, UR9 ;  /* 0x0000000900287c82 */ /* 0x000fe20008000000 */
[----:B------:R-:W-:Y:S02]  /*4740*/  UPLOP3.LUT UP1, UPT, UPT, UPT, UPT, 0x40, 0x4 ;  /* 0x000000000004789c */ /* 0x000fe40003f2e870 */
[----:B------:R-:W-:Y:S01]  /*4750*/  UISETP.NE.AND UP6, UPT, UR39, 0x1, UPT ;  /* 0x000000012700788c */ /* 0x000fe2000bfc5270 */
[----:B------:R-:W1:Y:S01]  /*4760*/  LDCU.64 UR18, c[0x0][0xc28] ;  /* 0x00018500ff1277ac */ /* 0x000e620008000a00 */
[----:B------:R-:W-:-:S02]  /*4770*/  UISETP.NE.AND UP2, UPT, UR17, 0x1, UPT ;  /* 0x000000011100788c */ /* 0x000fc4000bf45270 */
[----:B------:R-:W-:Y:S02]  /*4780*/  UISETP.NE.AND UP0, UPT, UR34, 0x1, UPT ;  /* 0x000000012200788c */ /* 0x000fe4000bf05270 */
[----:B------:R-:W-:Y:S02]  /*4790*/  UPRMT UR38, UR10, 0x654, UR38 ;  /* 0x000006540a267896 */ /* 0x000fe40008000026 */
[----:B------:R-:W-:Y:S02]  /*47a0*/  UPRMT UR37, URZ, 0x654, UR37 ;  /* 0x00000654ff257896 */ /* 0x000fe40008000025 */
[----:B------:R-:W-:Y:S02]  /*47b0*/  USHF.R.U32.HI UR41, URZ, UR33, UR41 ;  /* 0x00000021ff297299 */ /* 0x000fe40008011629 */
[----:B------:R-:W-:Y:S02]  /*47c0*/  USHF.R.U32.HI UR40, URZ, UR43, UR40 ;  /* 0x0000002bff287299 */ /* 0x000fe40008011628 */
[----:B------:R-:W-:Y:S01]  /*47d0*/  UISETP.NE.AND UP3, UPT, UR4, 0x1, UPT ;  /* 0x000000010400788c */ /* 0x000fe2000bf65270 */
[----:B------:R-:W-:-:S10]  /*47e0*/  VOTEU.ANY UP5, P0 ;  /* 0x0000000000ff7886 */ /* 0x000fd400000a0100 */
.L_x_81:
[----:B------:R-:W-:Y:S04]  /*47f0*/  SHF.L.U32 R3, R13, 0x1f, RZ ;  /* 0x0000001f0d037819 */ /* 0x000fe800000006ff */
[----:B--2---:R-:W2:Y:S02]  /*4800*/  SYNCS.PHASECHK.TRANS64.TRYWAIT P0, [UR28+0x130], R3 ;  /* 0x00013003ff0075a7 */ /* 0x004ea4000800111c */
[----:B--2---:R-:W-:Y:S05]  /*4810*/  @!P0 BRA `(.L_x_74) ;  /* 0x0000003c00308947 */ /* 0x004fea0003800000 */
.L_x_151:
[----:B------:R-:W3:Y:S01]  /*4820*/  LDS.128 R8, [UR28+0x170] ;  /* 0x0001701cff087984 */ /* 0x000ee20008000c00 */
[----:B------:R-:W-:Y:S01]  /*4830*/  UISETP.GE.AND UP0, UPT, UR39, 0x1, UPT ;  /* 0x000000012700788c */ /* 0x000fe2000bf06270 */
[----:B------:R-:W-:Y:S01]  /*4840*/  @!PT LDS RZ, [RZ] ;  /* 0x00000000fffff984 */ /* 0x000fe20000000800 */
[----:B------:R-:W-:Y:S01]  /*4850*/  @!PT LDS RZ, [RZ] ;  /* 0x00000000fffff984 */ /* 0x000fe20000000800 */
[----:B------:R-:W-:Y:S01]  /*4860*/  @!PT LDS RZ, [RZ] ;  /* 0x00000000fffff984 */ /* 0x000fe20000000800 */
[----:B------:R-:W-:Y:S01]  /*4870*/  @!PT LDS RZ, [RZ] ;  /* 0x00000000fffff984 */ /* 0x000fe20000000800 */
[----:B------:R4:W-:Y:S06]  /*4880*/  MEMBAR.ALL.CTA ;  /* 0x0000000000007992 */ /* 0x0009ec0000008000 */
[----:B----4-:R-:W4:Y:S02]  /*4890*/  FENCE.VIEW.ASYNC.S ;  /* 0x00000000000073c6 */ /* 0x010f240000000000 */
[----:B----4-:R-:W-:Y:S01]  /*48a0*/  SYNCS.ARRIVE.TRANS64.RED.A1T0 RZ, [UR37], RZ ;  /* 0x000000ffffff79a7 */ /* 0x010fe20008100425 */
[----:B---3--:R-:W-:Y:S11]  /*48b0*/  LOP3.LUT P0, RZ, R10, 0x1, RZ, 0xc0, !PT ;  /* 0x000000010aff7812 */ /* 0x008ff6000780c0ff */
[----:B------:R-:W-:Y:S02]  /*48c0*/  @!UPT UIADD3 URZ, UPT, UPT, URZ, URZ, URZ ;  /* 0x000000fffffff290 */ /* 0x000fe4000fffe0ff */
[----:B------:R-:W-:Y:S01]  /*48d0*/  VOTEU.ANY UP2, P0 ;  /* 0x0000000000ff7886 */ /* 0x000fe20000040100 */
[----:B------:R-:W-:Y:S11]  /*48e0*/  PLOP3.LUT P0, PT, PT, PT, UP2, 0x80, 0x8 ;  /* 0x000000000008781c */ /* 0x000ff60003f0f028 */
[----:B------:R-:W-:Y:S02]  /*48f0*/  @!UPT UIADD3 URZ, UPT, UPT, URZ, URZ, URZ ;  /* 0x000000fffffff290 */ /* 0x000fe4000fffe0ff */
[----:B--2---:R-:W-:Y:S02]  /*4900*/  @P0 MOV R3, R8 ;  /* 0x0000000800030202 */ /* 0x004fe40000000f00 */
[----:B------:R-:W-:Y:S02]  /*4910*/  @P0 LOP3.LUT R0, R9, 0xffff, RZ, 0xc0, !PT ;  /* 0x0000ffff09000812 */ /* 0x000fe400078ec0ff */
[----:B------:R-:W-:Y:S02]  /*4920*/  @P0 R2UR UR5, R3 ;  /* 0x00000000030502ca */ /* 0x000fe400000e0000 */
[----:B------:R-:W-:Y:S11]  /*4930*/  @P0 R2UR UR4, R0 ;  /* 0x00000000000402ca */ /* 0x000ff600000e0000 */
[----:B------:R-:W-:Y:S02]  /*4940*/  @UP2 UMOV UR16, UR5 ;  /* 0x0000000500102c82 */ /* 0x000fe40008000000 */
[----:B------:R-:W-:Y:S01]  /*4950*/  @UP2 UMOV UR15, UR4 ;  /* 0x00000004000f2c82 */ /* 0x000fe20008000000 */
[----:B------:R-:W-:Y:S05]  /*4960*/  BRA.U !UP0, `(.L_x_75) ;  /* 0x0000000108b47547 */ /* 0x000fea000b800000 */
[----:B------:R-:W-:Y:S02]  /*4970*/  UIMAD.WIDE.U32 UR8, UR15, UR35, URZ ;  /* 0x000000230f0872a5 */ /* 0x000fe4000f8e00ff */
[----:B------:R-:W-:Y:S02]  /*4980*/  UP2UR UR14, UPR, URZ, 0x2 ;  /* 0x00000002ff0e7883 */ /* 0x000fe40008000000 */
[----:B------:R-:W-:Y:S02]  /*4990*/  UISETP.NE.AND UP1, UPT, UR34, 0x1, UPT ;  /* 0x000000012200788c */ /* 0x000fe4000bf25270 */
[----:B------:R-:W-:Y:S02]  /*49a0*/  UIMAD.WIDE.U32 UR10, UR16, UR32, URZ ;  /* 0x00000020100a72a5 */ /* 0x000fe4000f8e00ff */
[----:B------:R-:W-:Y:S02]  /*49b0*/  USEL UR4, UR29, UR40, !UP1 ;  /* 0x000000281d047287 */ /* 0x000fe4000c800000 */
[----:B------:R-:W-:Y:S02]  /*49c0*/  UISETP.NE.AND UP0, UPT, UR17, 0x1, UPT ;  /* 0x000000011100788c */ /* 0x000fe4000bf05270 */
[----:B-1----:R-:W-:Y:S02]  /*49d0*/  UIMAD.WIDE.U32 UR12, UR4, UR18, URZ ;  /* 0x00000012040c72a5 */ /* 0x002fe4000f8e00ff */
[----:B------:R-:W-:Y:S01]  /*49e0*/  USEL UR7, UR30, UR41, !UP0 ;  /* 0x000000291e077287 */ /* 0x000fe2000c000000 */
[----:B------:R-:W-:Y:S02]  /*49f0*/  UMOV UR5, UR9 ;  /* 0x0000000900057c82 */ /* 0x000fe40008000000 */
[----:B------:R-:W-:Y:S02]  /*4a00*/  USHF.R.U32.HI UR6, URZ, UR43, UR5 ;  /* 0x0000002bff067299 */ /* 0x000fe40008011605 */
[----:B------:R-:W-:Y:S02]  /*4a10*/  UIMAD.WIDE.U32 UR20, UR7, UR18, URZ ;  /* 0x00000012071472a5 */ /* 0x000fe4000f8e00ff */
[----:B------:R-:W-:Y:S02]  /*4a20*/  USEL UR6, UR15, UR6, !UP1 ;  /* 0x000000060f067287 */ /* 0x000fe4000c800000 */
[----:B------:R-:W-:Y:S01]  /*4a30*/  UISETP.NE.AND UP1, UPT, UR14, URZ, UPT ;  /* 0x000000ff0e00728c */ /* 0x000fe2000bf25270 */
[----:B------:R-:W-:Y:S01]  /*4a40*/  UMOV UR5, UR11 ;  /* 0x0000000b00057c82 */ /* 0x000fe20008000000 */
[----:B------:R-:W-:Y:S02]  /*4a50*/  UIMAD.WIDE.U32 UR10, UR6, UR18, URZ ;  /* 0x00000012060a72a5 */ /* 0x000fe4000f8e00ff */
[----:B------:R-:W-:Y:S03]  /*4a60*/  USHF.R.U32.HI UR8, URZ, UR33, UR5 ;  /* 0x00000021ff087299 */ /* 0x000fe60008011605 */
[----:B------:R-:W-:Y:S02]  /*4a70*/  UMOV UR5, UR13 ;  /* 0x0000000d00057c82 */ /* 0x000fe40008000000 */
[----:B------:R-:W-:Y:S03]  /*4a80*/  @UP6 USHF.R.U32.HI UR4, URZ, UR19, UR5 ;  /* 0x00000013ff046299 */ /* 0x000fe60008011605 */
[----:B------:R-:W-:Y:S01]  /*4a90*/  UMOV UR5, UR21 ;  /* 0x0000001500057c82 */ /* 0x000fe20008000000 */
[----:B------:R-:W-:Y:S02]  /*4aa0*/  UIMAD UR4, UR39, UR4, URZ ;  /* 0x00000004270472a4 */ /* 0x000fe4000f8e02ff */
[----:B------:R-:W-:Y:S02]  /*4ab0*/  @UP6 USHF.R.U32.HI UR7, URZ, UR19, UR5 ;  /* 0x00000013ff076299 */ /* 0x000fe40008011605 */
[----:B------:R-:W-:Y:S02]  /*4ac0*/  USEL UR5, UR16, UR8, !UP0 ;  /* 0x0000000810057287 */ /* 0x000fe4000c000000 */
[----:B------:R-:W-:Y:S02]  /*4ad0*/  UIMAD UR8, UR39, UR7, URZ ;  /* 0x00000007270872a4 */ /* 0x000fe4000f8e02ff */
[----:B------:R-:W-:Y:S03]  /*4ae0*/  UISETP.GE.AND UP0, UPT, UR6, UR4, UPT ;  /* 0x000000040600728c */ /* 0x000fe6000bf06270 */
[----:B------:R-:W-:Y:S01]  /*4af0*/  UMOV UR4, UR11 ;  /* 0x0000000b00047c82 */ /* 0x000fe20008000000 */
[----:B------:R-:W-:Y:S02]  /*4b00*/  UISETP.GE.OR UP0, UPT, UR5, UR8, UP0 ;  /* 0x000000080500728c */ /* 0x000fe40008706670 */
[----:B------:R-:W-:Y:S02]  /*4b10*/  USHF.R.U32.HI UR4, URZ, UR19, UR4 ;  /* 0x00000013ff047299 */ /* 0x000fe40008011604 */
[----:B------:R-:W-:Y:S02]  /*4b20*/  UIMAD.WIDE.U32 UR8, UR5, UR18, URZ ;  /* 0x00000012050872a5 */ /* 0x000fe4000f8e00ff */
[----:B------:R-:W-:Y:S04]  /*4b30*/  USEL UR10, UR6, UR4, !UP6 ;  /* 0x00000004060a7287 */ /* 0x000fe8000f000000 */
[----:B------:R-:W-:Y:S01]  /*4b40*/  UIADD3 UR11, UPT, UPT, -UR10, URZ, URZ ;  /* 0x000000ff0a0b7290 */ /* 0x000fe2000fffe1ff */
[----:B------:R-:W-:Y:S02]  /*4b50*/  @!UP0 UMOV UR4, UR9 ;  /* 0x0000000900048c82 */ /* 0x000fe40008000000 */
[----:B------:R-:W-:Y:S02]  /*4b60*/  @!UP0 USHF.R.U32.HI UR4, URZ, UR19, UR4 ;  /* 0x00000013ff048299 */ /* 0x000fe40008011604 */
[----:B------:R-:W-:Y:S02]  /*4b70*/  UIMAD UR8, UR39, UR11, UR6 ;  /* 0x0000000b270872a4 */ /* 0x000fe4000f8e0206 */
[----:B------:R-:W-:Y:S04]  /*4b80*/  @!UP0 USEL UR4, UR5, UR4, !UP6 ;  /* 0x0000000405048287 */ /* 0x000fe8000f000000 */
[----:B------:R-:W-:Y:S02]  /*4b90*/  @!UP0 UIMAD UR8, UR7, UR8, UR4 ;  /* 0x00000008070882a4 */ /* 0x000fe4000f8e0204 */
[----:B------:R-:W-:Y:S02]  /*4ba0*/  @!UP0 UIADD3 UR9, UPT, UPT, UR10, -UR4, URZ ;  /* 0x800000040a098290 */ /* 0x000fe4000fffe0ff */
[----:B------:R-:W-:Y:S02]  /*4bb0*/  UIADD3 UR4, UPT, UPT, -UR5, URZ, URZ ;  /* 0x000000ff05047290 */ /* 0x000fe4000fffe1ff */
[----:B------:R-:W-:Y:S02]  /*4bc0*/  UIADD3 UR7, UPT, UPT, -UR6, URZ, URZ ;  /* 0x000000ff06077290 */ /* 0x000fe4000fffe1ff */
[----:B------:R-:W-:Y:S02]  /*4bd0*/  @!UP0 UIMAD UR6, UR9, UR39, UR5 ;  /* 0x00000027090682a4 */ /* 0x000fe4000f8e0205 */
[----:B------:R-:W-:Y:S02]  /*4be0*/  UIMAD UR16, UR17, UR4, UR16 ;  /* 0x00000004111072a4 */ /* 0x000fe4000f8e0210 */
[----:B------:R-:W-:Y:S01]  /*4bf0*/  UIMAD UR15, UR34, UR7, UR15 ;  /* 0x00000007220f72a4 */ /* 0x000fe2000f8e020f */
[----:B------:R-:W-:Y:S02]  /*4c00*/  @!UP0 UMOV UR5, UR8 ;  /* 0x0000000800058c82 */ /* 0x000fe40008000000 */
[----:B------:R-:W-:Y:S02]  /*4c10*/  UIMAD UR16, UR5, UR17, UR16 ;  /* 0x00000011051072a4 */ /* 0x000fe4000f8e0210 */
[----:B------:R-:W-:Y:S11]  /*4c20*/  UIMAD UR15, UR6, UR34, UR15 ;  /* 0x00000022060f72a4 */ /* 0x000ff6000f8e020f */
[----:B------:R-:W-:Y:S01]  /*4c30*/  @!UPT UIADD3 URZ, UPT, UPT, URZ, URZ, URZ ;  /* 0x000000fffffff290 */ /* 0x000fe2000fffe0ff */
.L_x_75:
[----:B------:R-:W2:Y:S01]  /*4c40*/  @!UP3 LDCU.128 UR8, c[0x0][0xc10] ;  /* 0x00018200ff08b7ac */ /* 0x000ea20008000c00 */
[C---:B------:R-:W-:Y:S02]  /*4c50*/  ISETP.NE.U32.AND P2, PT, R4.reuse, RZ, PT ;  /* 0x000000ff0400720c */ /* 0x040fe40003f45070 */
[----:B------:R-:W-:Y:S02]  /*4c60*/  ISETP.NE.U32.AND P1, PT, R4, RZ, PT ;  /* 0x000000ff0400720c */ /* 0x000fe40003f25070 */
[C---:B------:R-:W-:Y:S02]  /*4c70*/  ISETP.NE.AND.EX P2, PT, R5.reuse, RZ, PT, P2 ;  /* 0x000000ff0500720c */ /* 0x040fe40003f45320 */
[----:B------:R-:W-:Y:S01]  /*4c80*/  ISETP.NE.AND.EX P1, PT, R5, RZ, PT, P1 ;  /* 0x000000ff0500720c */ /* 0x000fe20003f25310 */
[----:B------:R-:W3:Y:S01]  /*4c90*/  @!UP3 LDCU UR5, c[0x0][0xc0c] ;  /* 0x00018180ff05b7ac */ /* 0x000ee20008000800 */
[----:B------:R-:W-:Y:S01]  /*4ca0*/  SHF.L.U32 R3, R14, 0x1f, RZ ;  /* 0x0000001f0e037819 */ /* 0x000fe200000006ff */
[----:B--2---:R-:W-:Y:S07]  /*4cb0*/  UIMAD.WIDE.U32 UR6, UR16, UR8, URZ ;  /* 0x00000008100672a5 */ /* 0x004fee000f8e00ff */
[----:B------:R-:W-:Y:S01]  /*4cc0*/  @!UP3 UMOV UR4, UR7 ;  /* 0x000000070004bc82 */ /* 0x000fe20008000000 */
[----:B---3--:R-:W-:Y:S02]  /*4cd0*/  @!UP3 UISETP.NE.AND UP0, UPT, UR5, 0x1, UPT ;  /* 0x000000010500b88c */ /* 0x008fe4000bf05270 */
[----:B------:R-:W-:Y:S02]  /*4ce0*/  @!UP3 USHF.R.U32.HI UR4, URZ, UR9, UR4 ;  /* 0x00000009ff04b299 */ /* 0x000fe40008011604 */
[----:B------:R-:W-:Y:S02]  /*4cf0*/  UIMAD.WIDE.U32 UR6, UR15, UR11, URZ ;  /* 0x0000000b0f0672a5 */ /* 0x000fe4000f8e00ff */
[----:B------:R-:W-:Y:S02]  /*4d00*/  @!UP3 USEL UR8, UR16, UR4, !UP0 ;  /* 0x000000041008b287 */ /* 0x000fe4000c000000 */
[----:B------:R-:W-:Y:S03]  /*4d10*/  @!UP3 UISETP.NE.AND UP0, UPT, UR10, 0x1, UPT ;  /* 0x000000010a00b88c */ /* 0x000fe6000bf05270 */
[----:B------:R-:W-:Y:S02]  /*4d20*/  @!UP3 UMOV UR6, UR7 ;  /* 0x000000070006bc82 */ /* 0x000fe40008000000 */
[----:B------:R-:W2:Y:S02]  /*4d30*/  @!UP3 LDCU UR4, c[0x0][0xc20] ;  /* 0x00018400ff04b7ac */ /* 0x000ea40008000800 */
[----:B--2---:R-:W-:Y:S04]  /*4d40*/  @!UP3 USHF.R.U32.HI UR6, URZ, UR4, UR6 ;  /* 0x00000004ff06b299 */ /* 0x004fe80008011606 */
[----:B------:R-:W-:Y:S04]  /*4d50*/  @!UP3 USEL UR6, UR15, UR6, !UP0 ;  /* 0x000000060f06b287 */ /* 0x000fe8000c000000 */
[----:B------:R-:W-:Y:S02]  /*4d60*/  @!UP3 UIADD3 UR4, UPT, UPT, -UR8, UR6, URZ ;  /* 0x000000060804b290 */ /* 0x000fe4000fffe1ff */
[----:B------:R-:W-:Y:S02]  /*4d70*/  @!UP3 UIADD3 UR6, UPT, UPT, UR8, -UR6, URZ ;  /* 0x800000060806b290 */ /* 0x000fe4000fffe0ff */
[----:B------:R-:W-:Y:S02]  /*4d80*/  @!UP3 UIMAD UR16, UR4, UR5, UR16 ;  /* 0x000000050410b2a4 */ /* 0x000fe4000f8e0210 */
[----:B------:R-:W-:Y:S01]  /*4d90*/  @!UP3 UIMAD UR15, UR6, UR10, UR15 ;  /* 0x0000000a060fb2a4 */ /* 0x000fe2000f8e020f */
[----:B------:R-:W-:Y:S11]  /*4da0*/  BRA.U UP1, `(.L_x_76) ;  /* 0x0000000101107547 */ /* 0x000ff6000b800000 */
[----:B------:R-:W-:Y:S04]  /*4db0*/  MOV R12, UR42 ;  /* 0x0000002a000c7c02 */ /* 0x000fe80008000f00 */
[----:B------:R-:W-:Y:S04]  /*4dc0*/  SHF.L.U32 R12, R12, 0x1f, RZ ;  /* 0x0000001f0c0c7819 */ /* 0x000fe800000006ff */
[----:B------:R-:W2:Y:S02]  /*4dd0*/  SYNCS.PHASECHK.TRANS64.TRYWAIT P3, [UR28+0x128], R12 ;  /* 0x0001280cff0075a7 */ /* 0x000ea4000806111c */
[----:B--2---:R-:W-:Y:S05]  /*4de0*/  @!P3 BRA `(.L_x_77) ;  /* 0x0000003400d4b947 */ /* 0x004fea0003800000 */
.L_x_76:
[----:B------:R-:W-:Y:S05]  /*4df0*/  @!P2 BRA `(.L_x_78) ;  /* 0x000000000030a947 */ /* 0x000fea0003800000 */
[----:B------:R-:W-:Y:S01]  /*4e00*/  UPLOP3.LUT UP4, UPT, UPT, UPT, UP5, 0x80, 0x8 ;  /* 0x000000000008789c */ /* 0x000fe20003f8f050 */
[----:B------:R-:W-:Y:S01]  /*4e10*/  HFMA2 R139, -RZ, RZ, 0, 5.9604644775390625e-08 ;  /* 0x00000001ff8b7431 */ /* 0x000fe200000001ff */
[----:B------:R-:W3:Y:S04]  /*4e20*/  LDCU.64 UR4, c[0x0][0x358] ;  /* 0x00006b00ff0477ac */ /* 0x000ee80008000a00 */
[----:B------:R-:W-:Y:S11]  /*4e30*/  PLOP3.LUT P2, PT, PT, PT, UP4, 0x80, 0x8 ;  /* 0x000000000008781c */ /* 0x000ff60003f4f048 */
[----:B------:R-:W-:Y:S02]  /*4e40*/  @!UPT UIADD3 URZ, UPT, UPT, URZ, URZ, URZ ;  /* 0x000000fffffff290 */ /* 0x000fe4000fffe0ff */
[----:B------:R-:W4:Y:S01]  /*4e50*/  @P2 LDC.64 R18, c[0x0][0x988] ;  /* 0x00026200ff122b82 */ /* 0x000f220000000a00 */
[----:B--2---:R-:W-:Y:S04]  /*4e60*/  @P2 IMAD R0, R16, R4, RZ ;  /* 0x0000000410002224 */ /* 0x004fe800078e02ff */
[----:B----4-:R-:W-:Y:S01]  /*4e70*/  @P2 IMAD.WIDE R18, R0, 0x4, R18 ;  /* 0x0000000400122825 */ /* 0x010fe200078e0212 */
[----:B------:R-:W-:Y:S04]  /*4e80*/  MOV R0, 0x1 ;  /* 0x0000000100007802 */ /* 0x000fe80000000f00 */
[----:B---3-5:R3:W5:Y:S01]  /*4e90*/  @P2 LDG.E R71, desc[UR4][R18.64] ;  /* 0x0000000412472981 */ /* 0x028762000c1e1900 */
[----:B------:R-:W-:Y:S01]  /*4ea0*/  @!P2 PRMT R139, R0, 0x7610, R139 ;  /* 0x00007610008ba816 */ /* 0x000fe2000000008b */
[----:B---3--:R-:W4:Y:S06]  /*4eb0*/  @!P2 LDC R71, c[0x0][0x980] ;  /* 0x00026000ff47ab82 */ /* 0x008f2c0000000800 */
.L_x_78:
[----:B----45:R-:W-:Y:S01]  /*4ec0*/  @!P1 FSETP.EQ.AND P2, PT, R71, RZ, PT ;  /* 0x000000ff4700920b */ /* 0x030fe20003f42000 */
[----:B------:R-:W-:Y:S01]  /*4ed0*/  @!UPT UIADD3 URZ, UPT, UPT, URZ, URZ, URZ ;  /* 0x000000fffffff290 */ /* 0x000fe2000fffe0ff */
[----:B------:R-:W-:Y:S11]  /*4ee0*/  @!P1 BRA `(.L_x_79) ;  /* 0x0000000000149947 */ /* 0x000ff60003800000 */
[----:B------:R-:W-:Y:S02]  /*4ef0*/  LOP3.LUT P1, RZ, R139, 0xff, RZ, 0xc0, !PT ;  /* 0x000000ff8bff7812 */ /* 0x000fe4000782c0ff */
[----:B------:R-:W-:Y:S04]  /*4f00*/  PLOP3.LUT P2, PT, PT, PT, UP4, 0x80, 0x8 ;  /* 0x000000000008781c */ /* 0x000fe80003f4f048 */
[----:B------:R-:W-:Y:S07]  /*4f10*/  PLOP3.LUT P2, PT, P2, PT, PT, 0x8, 0x80 ;  /* 0x000000000080781c */ /* 0x000fee000174e170 */
[----:B------:R-:W-:Y:S11]  /*4f20*/  @P1 FSETP.EQ.AND P2, PT, R71, RZ, PT ;  /* 0x000000ff4700120b */ /* 0x000ff60003f42000 */
[----:B------:R-:W-:Y:S02]  /*4f30*/  @!UPT UIADD3 URZ, UPT, UPT, URZ, URZ, URZ ;  /* 0x000000fffffff290 */ /* 0x000fe4000fffe0ff */
.L_x_79:
[----:B------:R-:W3:Y:S01]  /*4f40*/  SYNCS.PHASECHK.TRANS64.TRYWAIT P1, [UR28+0x118], R3 ;  /* 0x00011803ff0075a7 */ /* 0x000ee2000802111c */
[----:B------:R-:W-:Y:S02]  /*4f50*/  ELECT P3, URZ, PT ;  /* 0x0000000000ff782f */ /* 0x000fe40003860000 */
[----:B------:R-:W-:Y:S01]  /*4f60*/  @P0 SHF.R.U32.HI R16, RZ, 0x10, R9 ;  /* 0x00000010ff100819 */ /* 0x000fe20000011609 */
[----:B---3--:R-:W-:Y:S10]  /*4f70*/  @!P1 BRA `(.L_x_80) ;  /* 0x0000003400889947 */ /* 0x008ff40003800000 */
.L_x_154:
[----:B------:R-:W-:Y:S02]  /*4f80*/  PLOP3.LUT P2, PT, P2, P3, PT, 0xf2, 0x2f ;  /* 0x00000000002f781c */ /* 0x000fe40001747e72 */
[----:B------:R-:W-:Y:S02]  /*4f90*/  LOP3.LUT R14, R14, 0x1, RZ, 0x3c, !PT ;  /* 0x000000010e0e7812 */ /* 0x000fe400078e3cff */
[----:B------:R-:W-:Y:S09]  /*4fa0*/  LOP3.LUT R13, R13, 0x1, RZ, 0x3c, !PT ;  /* 0x000000010d0d7812 */ /* 0x000ff200078e3cff */
[----:B------:R-:W-:Y:S01]  /*4fb0*/  VOTEU.ALL UP0, P2 ;  /* 0x0000000000ff7886 */ /* 0x000fe20001000000 */
[----:B--2---:R-:W-:Y:S01]  /*4fc0*/  @!P2 IADD3 R3, P0, PT, R6, 0x680, RZ ;  /* 0x000006800603a810 */ /* 0x004fe20007f1e0ff */
[----:B------:R-:W-:Y:S03]  /*4fd0*/  @!P2 IMAD.MOV.U32 R0, RZ, 0x20, RZ ;  /* 0x00000020ff00a824 */ /* 0x000fe600078e00ff */
[----:B------:R-:W2:Y:S01]  /*4fe0*/  @!UP0 LDCU.128 UR24, c[0x0][0xa80] ;  /* 0x00015000ff1887ac */ /* 0x000ea20008000c00 */
[----:B------:R-:W-:Y:S01]  /*4ff0*/  @!P2 IMAD.MOV.U32 R0, RZ, 0x400, R0 ;  /* 0x00000400ff00a824 */ /* 0x000fe200078e0000 */
[----:B------:R-:W3:Y:S01]  /*5000*/  @!UP0 LDCU.128 UR20, c[0x0][0xa90] ;  /* 0x00015200ff1487ac */ /* 0x000ee20008000c00 */
[----:B------:R-:W4:Y:S01]  /*5010*/  @!UP0 LDCU UR6, c[0x0][0xaa0] ;  /* 0x00015400ff0687ac */ /* 0x000f220008000800 */
[----:B------:R-:W-:Y:S02]  /*5020*/  @!UP0 USHF.L.U32 UR11, UR44, 0x7, URZ ;  /* 0x000000072c0b8899 */ /* 0x000fe400080006ff */
[----:B--2---:R-:W-:Y:S02]  /*5030*/  @!UP0 UISETP.NE.AND UP1, UPT, UR24, 0x1, UPT ;  /* 0x000000011800888c */ /* 0x004fe4000bf25270 */
[----:B------:R-:W-:Y:S02]  /*5040*/  UIMAD.WIDE.U32 UR4, UR11, UR25, URZ ;  /* 0x000000190b0472a5 */ /* 0x000fe4000f8e00ff */
[----:B------:R-:W-:Y:S02]  /*5050*/  @!UP0 USHF.L.U32 UR10, UR45, 0x6, URZ ;  /* 0x000000062d0a8899 */ /* 0x000fe400080006ff */
[----:B------:R-:W-:Y:S02]  /*5060*/  @!UP0 UIADD3 UR8, UPT, UPT, UR28, 0x200, URZ ;  /* 0x000002001c088890 */ /* 0x000fe4000fffe0ff */
[----:B------:R-:W-:Y:S02]  /*5070*/  @!UP0 UIADD3 UR9, UPT, UPT, UR28, 0x110, URZ ;  /* 0x000001101c098890 */ /* 0x000fe4000fffe0ff */
[----:B------:R-:W-:Y:S02]  /*5080*/  UIADD3 UR45, UPT, UPT, UR15, UR36, URZ ;  /* 0x000000240f2d7290 */ /* 0x000fe4000fffe0ff */
[----:B------:R-:W-:Y:S01]  /*5090*/  UIADD3 UR44, UPT, UPT, UR16, UR31, URZ ;  /* 0x0000001f102c7290 */ /* 0x000fe2000fffe0ff */
[----:B------:R-:W-:Y:S02]  /*50a0*/  @!UP0 UMOV UR4, UR5 ;  /* 0x0000000500048c82 */ /* 0x000fe40008000000 */
[----:B------:R-:W-:Y:S04]  /*50b0*/  @!UP0 USHF.R.U32.HI UR4, URZ, UR26, UR4 ;  /* 0x0000001aff048299 */ /* 0x000fe80008011604 */
[----:B------:R-:W-:Y:S02]  /*50c0*/  @!UP0 USEL UR12, UR11, UR4, !UP1 ;  /* 0x000000040b0c8287 */ /* 0x000fe4000c800000 */
[----:B------:R-:W-:Y:S02]  /*50d0*/  @!UP0 UISETP.NE.AND UP1, UPT, UR27, 0x1, UPT ;  /* 0x000000011b00888c */ /* 0x000fe4000bf25270 */
[----:B---3--:R-:W-:Y:S07]  /*50e0*/  UIMAD.WIDE.U32 UR4, UR12, UR20, URZ ;  /* 0x000000140c0472a5 */ /* 0x008fee000f8e00ff */
[----:B------:R-:W-:Y:S02]  /*50f0*/  @!UP0 UMOV UR4, UR5 ;  /* 0x0000000500048c82 */ /* 0x000fe40008000000 */
[----:B------:R-:W-:Y:S04]  /*5100*/  @!UP0 USHF.R.U32.HI UR4, URZ, UR21, UR4 ;  /* 0x00000015ff048299 */ /* 0x000fe80008011604 */
[----:B------:R-:W-:Y:S02]  /*5110*/  @!UP0 USEL UR13, UR12, UR4, !UP1 ;  /* 0x000000040c0d8287 */ /* 0x000fe4000c800000 */
[----:B------:R-:W-:Y:S02]  /*5120*/  @!UP0 UISETP.NE.AND UP1, UPT, UR22, 0x1, UPT ;  /* 0x000000011600888c */ /* 0x000fe4000bf25270 */
[----:B------:R-:W-:Y:S07]  /*5130*/  UIMAD.WIDE.U32 UR4, UR13, UR23, URZ ;  /* 0x000000170d0472a5 */ /* 0x000fee000f8e00ff */
[----:B------:R-:W-:Y:S02]  /*5140*/  @!UP0 UMOV UR4, UR5 ;  /* 0x0000000500048c82 */ /* 0x000fe40008000000 */
[----:B----4-:R-:W-:Y:S01]  /*5150*/  @!UP0 USHF.R.U32.HI UR4, URZ, UR6, UR4 ;  /* 0x00000006ff048299 */ /* 0x010fe20008011604 */
[----:B------:R-:W-:Y:S01]  /*5160*/  @!P2 R2UR UR6, R0 ;  /* 0x000000000006a2ca */ /* 0x000fe200000e0000 */
[----:B------:R-:W-:Y:S02]  /*5170*/  @!P2 IMAD.X R0, RZ, RZ, R7, P0 ;  /* 0x000000ffff00a224 */ /* 0x000fe400000e0607 */
[----:B------:R-:W-:Y:S02]  /*5180*/  @!UP0 USEL UR14, UR13, UR4, !UP1 ;  /* 0x000000040d0e8287 */ /* 0x000fe4000c800000 */
[----:B------:R-:W-:Y:S02]  /*5190*/  @!UP0 UIADD3 UR4, UPT, UPT, -UR12, URZ, URZ ;  /* 0x000000ff0c048290 */ /* 0x000fe4000fffe1ff */
[----:B------:R-:W-:Y:S02]  /*51a0*/  @!UP0 UIADD3 UR5, UPT, UPT, -UR14, URZ, URZ ;  /* 0x000000ff0e058290 */ /* 0x000fe4000fffe1ff */
[----:B------:R-:W-:Y:S02]  /*51b0*/  @!UP0 UIMAD UR11, UR24, UR4, UR11 ;  /* 0x00000004180b82a4 */ /* 0x000fe4000f8e020b */
[----:B------:R-:W-:Y:S02]  /*51c0*/  @!UP0 UIADD3 UR4, UPT, UPT, -UR13, URZ, URZ ;  /* 0x000000ff0d048290 */ /* 0x000fe4000fffe1ff */
[----:B------:R-:W-:Y:S01]  /*51d0*/  @!UP0 UIMAD UR13, UR22, UR5, UR13 ;  /* 0x00000005160d82a4 */ /* 0x000fe2000f8e020d */
[----:B------:R-:W-:Y:S01]  /*51e0*/  @!P2 R2UR UR5, R3 ;  /* 0x000000000305a2ca */ /* 0x000fe200000e0000 */
[----:B------:R-:W-:Y:S02]  /*51f0*/  @!UP0 UIMAD UR12, UR27, UR4, UR12 ;  /* 0x000000041b0c82a4 */ /* 0x000fe4000f8e020c */
[----:B------:R-:W-:Y:S01]  /*5200*/  @!UP0 UPRMT UR6, UR6, 0x5410, URZ ;  /* 0x0000541006068896 */ /* 0x000fe200080000ff */
[----:B------:R-:W-:Y:S01]  /*5210*/  @!P2 R2UR UR4, R0 ;  /* 0x000000000004a2ca */ /* 0x000fe200000e0000 */
[----:B------:R-:W-:Y:S01]  /*5220*/  VOTEU.ALL UP0, P2 ;  /* 0x0000000000ff7886 */ /* 0x000fe20001000000 */
[----:B------:R-:W-:Y:S07]  /*5230*/  UPLOP3.LUT UP1, UPT, UPT, UPT, UPT, 0x80, 0x8 ;  /* 0x000000000008789c */ /* 0x000fee0003f2f070 */
[----:B------:R-:W-:Y:S04]  /*5240*/  IMAD.U32 R8, RZ, RZ, UR5 ;  /* 0x00000005ff087e24 */ /* 0x000fe8000f8e00ff */
[----:B------:R-:W-:Y:S01]  /*5250*/  IMAD.U32 R9, RZ, RZ, UR4 ;  /* 0x00000004ff097e24 */ /* 0x000fe2000f8e00ff */
[----:B------:R-:W-:Y:S04]  /*5260*/  @!P2 R2UR UR4, R8 ;  /* 0x000000000804a2ca */ /* 0x000fe800000e0000 */
[----:B------:R-:W-:Y:S11]  /*5270*/  @!P2 R2UR UR5, R9 ;  /* 0x000000000905a2ca */ /* 0x000ff600000e0000 */
[----:B------:R-:W-:Y:S02]  /*5280*/  @!UPT UIADD3 URZ, UPT, UPT, URZ, URZ, URZ ;  /* 0x000000fffffff290 */ /* 0x000fe4000fffe0ff */
[----:B------:R2:W-:Y:S01]  /*5290*/  @!UP0 UTMALDG.5D.IM2COL [UR8], [UR4], UR6 ;  /* 0x00000008040083b4 */ /* 0x0005e20008060006 */
[----:B------:R2:W-:Y:S01]  /*52a0*/  @!P2 SYNCS.ARRIVE.TRANS64.RED.A0TR RZ, [UR28+0x110], R2 ;  /* 0x00011002ffffa9a7 */ /* 0x0005e2000830041c */
[----:B------:R-:W-:Y:S01]  /*52b0*/  SYNCS.ARRIVE.TRANS64.RED.A1T0 RZ, [UR38], RZ ;  /* 0x000000ffffff79a7 */ /* 0x000fe20008100426 */
[----:B------:R-:W-:Y:S05]  /*52c0*/  BRA.U UP2, `(.L_x_81) ;  /* 0xfffffff502487547 */ /* 0x000fea000b83ffff */
[----:B------:R-:W-:Y:S07]  /*52d0*/  MOV R0, UR28 ;  /* 0x0000001c00007c02 */ /* 0x000fee0008000f00 */
.L_x_82:
[----:B--2---:R-:W-:-:S04]  /*52e0*/  SHF.L.U32 R2, R14, 0x1f, RZ ;  /* 0x0000001f0e027819 */ /* 0x004fc800000006ff */
[----:B------:R2:W3:Y:S03]  /*52f0*/  SYNCS.PHASECHK.TRANS64.TRYWAIT P0, [R0+URZ+0x118], R2 ;  /* 0x00011802000075a7 */ /* 0x0004e600080011ff */
[----:B---3--:R-:W-:Y:S05]  /*5300*/  @!P0 NANOSLEEP.SYNCS 0x989680 ;  /* 0x009896800000895d */ /* 0x008fea0003900000 */
[----:B------:R-:W3:Y:S02]  /*5310*/  @!P0 SYNCS.PHASECHK.TRANS64 P0, [R0+URZ+0x118], R2 ;  /* 0x00011802000085a7 */ /* 0x000ee400080010ff */
[----:B-1-3--:R-:W-:Y:S05]  /*5320*/  @P0 EXIT ;  /* 0x000000000000094d */ /* 0x00afea0003800000 */
[----:B------:R-:W-:Y:S05]  /*5330*/  BRA `(.L_x_82) ;  /* 0xfffffffc00e87947 */ /* 0x000fea000383ffff */
.L_x_73:
[----:B------:R-:W-:-:S06]  /*5340*/  UISETP.GE.AND UP0, UPT, UR15, 0x4, UPT ;  /* 0x000000040f00788c */ /* 0x000fcc000bf06270 */
[----:B------:R-:W-:-:S13]  /*5350*/  PLOP3.LUT P0, PT, PT, PT, UP0, 0x80, 0x8 ;  /* 0x000000000008781c */ /* 0x000fda0003f0f008 */
[----:B-1----:R-:W-:Y:S05]  /*5360*/  @!P0 EXIT ;  /* 0x000000000000894d */ /* 0x002fea0003800000 */
[----:B------:R-:W1:Y:S08]  /*5370*/  S2UR UR4, SR_CgaCtaId ;  /* 0x00000000000479c3 */ /* 0x000e700000008800 */
[----:B------:R-:W-:Y:S01]  /*5380*/  BAR.SYNC.DEFER_BLOCKING 0x6, 0xa0 ;  /* 0x0182800000007b1d */ /* 0x000fe20000010000 */
[C---:B------:R-:W-:Y:S01]  /*5390*/  IMAD.SHL.U32 R4, R133.reuse, 0x40, RZ ;  /* 0x0000004085047824 */ /* 0x040fe200078e00ff */
[C---:B------:R-:W-:Y:S01]  /*53a0*/  SHF.L.U32 R69, R133.reuse, 0x10, RZ ;  /* 0x0000001085457819 */ /* 0x040fe200000006ff */
[C---:B------:R-:W-:Y:S01]  /*53b0*/  IMAD.SHL.U32 R138, R133.reuse, 0x8, RZ ;  /* 0x00000008858a7824 */ /* 0x040fe200078e00ff */
[----:B------:R-:W-:Y:S01]  /*53c0*/  CS2R R134, SRZ ;  /* 0x0000000000867805 */ /* 0x000fe2000001ff00 */
[----:B------:R-:W-:Y:S01]  /*53d0*/  IMAD.SHL.U32 R145, R133, 0x10, RZ ;  /* 0x0000001085917824 */ /* 0x000fe200078e00ff */
[----:B------:R-:W-:Y:S01]  /*53e0*/  UMOV UR43, 0x400 ;  /* 0x00000400002b7882 */ /* 0x000fe20000000000 */
[----:B------:R-:W-:Y:S01]  /*53f0*/  LOP3.LUT R5, R4, 0x180, RZ, 0xc0, !PT ;  /* 0x0000018004057812 */ /* 0x000fe200078ec0ff */
[----:B------:R-:W-:Y:S01]  /*5400*/  IMAD.MOV.U32 R68, RZ, RZ, RZ ;  /* 0x000000ffff447224 */ /* 0x000fe200078e00ff */
[----:B------:R-:W-:Y:S01]  /*5410*/  LOP3.LUT R69, R69, 0x600000, RZ, 0xc0, !PT ;  /* 0x0060000045457812 */ /* 0x000fe200078ec0ff */
[----:B------:R-:W-:Y:S01]  /*5420*/  IMAD.MOV.U32 R136, RZ, RZ, RZ ;  /* 0x000000ffff887224 */ /* 0x000fe200078e00ff */
[----:B------:R-:W-:Y:S01]  /*5430*/  LOP3.LUT R138, R5, 0x30, R138, 0xf8, !PT ;  /* 0x00000030058a7812 */ /* 0x000fe200078ef88a */
[----:B------:R-:W2:Y:S01]  /*5440*/  LDCU UR54, c[0x0][0x370] ;  /* 0x00006e00ff3677ac */ /* 0x000ea20008000800 */
[----:B------:R-:W-:-:S02]  /*5450*/  LOP3.LUT R137, R145, 0x20, RZ, 0xc0, !PT ;  /* 0x0000002091897812 */ /* 0x000fc400078ec0ff */
[----:B------:R-:W-:Y:S01]  /*5460*/  LOP3.LUT R138, R138, 0x1e40, R4, 0xf8, !PT ;  /* 0x00001e408a8a7812 */ /* 0x000fe200078ef804 */
[----:B------:R-:W3:Y:S01]  /*5470*/  LDCU UR42, c[0x0][0xc0c] ;  /* 0x00018180ff2a77ac */ /* 0x000ee20008000800 */
[----:B------:R-:W-:Y:S01]  /*5480*/  LOP3.LUT R145, R145, 0x40, RZ, 0xc0, !PT ;  /* 0x0000004091917812 */ /* 0x000fe200078ec0ff */
[----:B------:R-:W4:Y:S01]  /*5490*/  LDCU UR38, c[0x0][0xc30] ;  /* 0x00018600ff2677ac */ /* 0x000f220008000800 */
[----:B-1----:R-:W-:Y:S01]  /*54a0*/  ULEA UR43, UR4, UR43, 0x18 ;  /* 0x0000002b042b7291 */ /* 0x002fe2000f8ec0ff */
[----:B------:R-:W1:Y:S05]  /*54b0*/  LDCU.64 UR4, c[0x0][0x9a8] ;  /* 0x00013500ff0477ac */ /* 0x000e6a0008000a00 */
[----:B------:R-:W-:Y:S01]  /*54c0*/  VIADD R146, R138, UR43 ;  /* 0x0000002b8a927c36 */ /* 0x000fe20008000000 */
[----:B------:R-:W2:Y:S02]  /*54d0*/  LDCU.64 UR52, c[0x0][0x988] ;  /* 0x00013100ff3477ac */ /* 0x000ea40008000a00 */
[----:B------:R-:W3:Y:S02]  /*54e0*/  LDS R2, [UR43+0x180] ;  /* 0x0001802bff027984 */ /* 0x000ee40008000800 */
[--C-:B------:R-:W-:Y:S01]  /*54f0*/  IADD3 R137, PT, PT, -R137, 0x200, R146.reuse ;  /* 0x0000020089897810 */ /* 0x100fe20007ffe192 */
[----:B------:R-:W2:Y:S01]  /*5500*/  LDCU.64 UR40, c[0x0][0xc28] ;  /* 0x00018500ff2877ac */ /* 0x000ea20008000a00 */
[----:B------:R-:W-:-:S03]  /*5510*/  IADD3 R146, PT, PT, -R145, 0x200, R146 ;  /* 0x0000020091927810 */ /* 0x000fc60007ffe192 */
[----:B------:R-:W-:Y:S01]  /*5520*/  IMAD.IADD R145, R137, 0x1, -R145 ;  /* 0x0000000189917824 */ /* 0x000fe200078e0a91 */
[----:B------:R-:W2:Y:S01]  /*5530*/  LDCU.64 UR56, c[0x0][0x990] ;  /* 0x00013200ff3877ac */ /* 0x000ea20008000a00 */
[----:B-1----:R-:W-:Y:S01]  /*5540*/  IMAD.U32 R142, RZ, RZ, UR4 ;  /* 0x00000004ff8e7e24 */ /* 0x002fe2000f8e00ff */
[----:B------:R-:W-:Y:S01]  /*5550*/  UIADD3 UR4, UPT, UPT, UR43, 0x2200, URZ ;  /* 0x000022002b047890 */ /* 0x000fe2000fffe0ff */
[----:B------:R-:W-:Y:S01]  /*5560*/  IMAD.U32 R141, RZ, RZ, UR5 ;  /* 0x00000005ff8d7e24 */ /* 0x000fe2000f8e00ff */
[----:B------:R-:W1:Y:S04]  /*5570*/  LDCU.64 UR58, c[0x0][0x9b0] ;  /* 0x00013600ff3a77ac */ /* 0x000e680008000a00 */
[----:B------:R-:W-:Y:S01]  /*5580*/  MOV R147, UR4 ;  /* 0x0000000400937c02 */ /* 0x000fe20008000f00 */
[----:B------:R-:W1:Y:S01]  /*5590*/  LDCU.128 UR48, c[0x0][0xc10] ;  /* 0x00018200ff3077ac */ /* 0x000e620008000c00 */
[----:B------:R-:W1:Y:S01]  /*55a0*/  LDCU.128 UR60, c[0x0][0xb80] ;  /* 0x00017000ff3c77ac */ /* 0x000e620008000c00 */
[----:B------:R-:W1:Y:S01]  /*55b0*/  LDCU UR47, c[0x0][0x374] ;  /* 0x00006e80ff2f77ac */ /* 0x000e620008000800 */
[----:B------:R-:W-:Y:S01]  /*55c0*/  UIADD3 UR55, UPT, UPT, UR43, 0x200, URZ ;  /* 0x000002002b377890 */ /* 0x000fe2000fffe0ff */
[C---:B---3--:R-:W-:Y:S01]  /*55d0*/  VIADD R3, R2.reuse, 0x40 ;  /* 0x0000004002037836 */ /* 0x048fe20000000000 */
[----:B------:R-:W-:-:S04]  /*55e0*/  LOP3.LUT R2, R2, 0xffff, RZ, 0xc0, !PT ;  /* 0x0000ffff02027812 */ /* 0x000fc800078ec0ff */
[----:B------:R-:W-:-:S05]  /*55f0*/  LOP3.LUT R3, R3, 0xffff, RZ, 0xc0, !PT ;  /* 0x0000ffff03037812 */ /* 0x000fca00078ec0ff */
[----:B-12-4-:R3:W-:Y:S02]  /*5600*/  STL.64 [R1], R2 ;  /* 0x0000000201007387 */ /* 0x0167e40000100a00 */
.L_x_100:
[----:B---3--:R-:W-:Y:S04]  /*5610*/  SHF.L.U32 R2, R135, 0x1f, RZ ;  /* 0x0000001f87027819 */ /* 0x008fe800000006ff */
[----:B-1----:R-:W1:Y:S02]  /*5620*/  SYNCS.PHASECHK.TRANS64.TRYWAIT P0, [UR43+0x130], R2 ;  /* 0x00013002ff0075a7 */ /* 0x002e64000800112b */
[----:B-12---:R-:W-:Y:S05]  /*5630*/  @!P0 BRA `(.L_x_83) ;  /* 0x0000002c00f08947 */ /* 0x006fea0003800000 */
.L_x_156:
[----:B------:R-:W2:Y:S01]  /*5640*/  LDS.128 R4, [UR43+0x170] ;  /* 0x0001702bff047984 */ /* 0x000ea20008000c00 */
[----:B------:R-:W-:Y:S01]  /*5650*/  UIADD3 UR4, UPT, UPT, UR43, 0x138, URZ ;  /* 0x000001382b047890 */ /* 0x000fe2000fffe0ff */
[----:B-1----:R-:W-:Y:S01]  /*5660*/  IMAD R2, R68, 0x4, R1 ;  /* 0x0000000444027824 */ /* 0x002fe200078e0201 */
[----:B------:R-:W-:Y:S01]  /*5670*/  UISETP.GE.AND UP0, UPT, UR39, 0x1, UPT ;  /* 0x000000012700788c */ /* 0x000fe2000bf06270 */
[----:B------:R-:W-:Y:S01]  /*5680*/  @!PT LDS RZ, [RZ] ;  /* 0x00000000fffff984 */ /* 0x000fe20000000800 */
[----:B------:R-:W-:Y:S01]  /*5690*/  @!PT LDS RZ, [RZ] ;  /* 0x00000000fffff984 */ /* 0x000fe20000000800 */
[----:B------:R-:W-:Y:S01]  /*56a0*/  @!PT LDS RZ, [RZ] ;  /* 0x00000000fffff984 */ /* 0x000fe20000000800 */
[----:B------:R-:W-:Y:S01]  /*56b0*/  @!PT LDS RZ, [RZ] ;  /* 0x00000000fffff984 */ /* 0x000fe20000000800 */
[----:B------:R1:W-:Y:S06]  /*56c0*/  MEMBAR.ALL.CTA ;  /* 0x0000000000007992 */ /* 0x0003ec0000008000 */
[----:B-1----:R-:W1:Y:S01]  /*56d0*/  FENCE.VIEW.ASYNC.S ;  /* 0x00000000000073c6 */ /* 0x002e620000000000 */
[----:B------:R-:W-:Y:S09]  /*56e0*/  UPRMT UR4, URZ, 0x654, UR4 ;  /* 0x00000654ff047896 */ /* 0x000ff20008000004 */
[----:B-1----:R-:W-:Y:S01]  /*56f0*/  SYNCS.ARRIVE.TRANS64.RED.A1T0 RZ, [UR4], RZ ;  /* 0x000000ffffff79a7 */ /* 0x002fe20008100404 */
[----:B------:R-:W5:Y:S01]  /*5700*/  LDL R2, [R2] ;  /* 0x0000000002027983 */ /* 0x000f620000100800 */
[----:B--2---:R-:W-:Y:S11]  /*5710*/  LOP3.LUT P0, RZ, R6, 0x1, RZ, 0xc0, !PT ;  /* 0x0000000106ff7812 */ /* 0x004ff6000780c0ff */
[----:B------:R-:W-:Y:S02]  /*5720*/  @!UPT UIADD3 URZ, UPT, UPT, URZ, URZ, URZ ;  /* 0x000000fffffff290 */ /* 0x000fe4000fffe0ff */
[----:B------:R-:W-:Y:S01]  /*5730*/  VOTEU.ANY UP1, P0 ;  /* 0x0000000000ff7886 */ /* 0x000fe20000020100 */
[----:B------:R-:W-:Y:S01]  /*5740*/  PLOP3.LUT P0, PT, PT, PT, UP1, 0x80, 0x8 ;  /* 0x000000000008781c */ /* 0x000fe20003f0f018 */
[----:B------:R-:W-:Y:S11]  /*5750*/  UP2UR UR46, UPR, URZ, 0x2 ;  /* 0x00000002ff2e7883 */ /* 0x000ff60008000000 */
[----:B------:R-:W-:Y:S01]  /*5760*/  @!UPT UIADD3 URZ, UPT, UPT, URZ, URZ, URZ ;  /* 0x000000fffffff290 */ /* 0x000fe2000fffe0ff */
[----:B------:R-:W-:Y:S02]  /*5770*/  @P0 MOV R3, R4 ;  /* 0x0000000400030202 */ /* 0x000fe40000000f00 */
[----:B------:R-:W-:Y:S02]  /*5780*/  @P0 LOP3.LUT R0, R5, 0xffff, RZ, 0xc0, !PT ;  /* 0x0000ffff05000812 */ /* 0x000fe400078ec0ff */
[----:B------:R-:W-:Y:S02]  /*5790*/  @P0 R2UR UR5, R3 ;  /* 0x00000000030502ca */ /* 0x000fe400000e0000 */
[----:B------:R-:W-:Y:S11]  /*57a0*/  @P0 R2UR UR4, R0 ;  /* 0x00000000000402ca */ /* 0x000ff600000e0000 */
[----:B------:R-:W-:Y:S02]  /*57b0*/  @UP1 UMOV UR37, UR5 ;  /* 0x0000000500251c82 */ /* 0x000fe40008000000 */
[----:B------:R-:W-:Y:S01]  /*57c0*/  @UP1 UMOV UR36, UR4 ;  /* 0x0000000400241c82 */ /* 0x000fe20008000000 */
[----:B------:R-:W-:Y:S05]  /*57d0*/  BRA.U !UP0, `(.L_x_84) ;  /* 0x0000000108cc7547 */ /* 0x000fea000b800000 */
[----:B------:R-:W1:Y:S01]  /*57e0*/  LDCU UR9, c[0x0][0xc20] ;  /* 0x00018400ff0977ac */ /* 0x000e620008000800 */
[----:B------:R-:W-:Y:S02]  /*57f0*/  UIMAD.WIDE.U32 UR4, UR47, UR51, URZ ;  /* 0x000000332f0472a5 */ /* 0x000fe4000f8e00ff */
[----:B------:R-:W-:Y:S02]  /*5800*/  UIMAD.WIDE.U32 UR6, UR54, UR48, URZ ;  /* 0x00000030360672a5 */ /* 0x000fe4000f8e00ff */
[----:B------:R-:W-:Y:S02]  /*5810*/  UIMAD.WIDE.U32 UR10, UR36, UR51, URZ ;  /* 0x00000033240a72a5 */ /* 0x000fe4000f8e00ff */
[----:B------:R-:W-:Y:S02]  /*5820*/  UISETP.NE.AND UP0, UPT, UR50, 0x1, UPT ;  /* 0x000000013200788c */ /* 0x000fe4000bf05270 */
[----:B------:R-:W-:Y:S02]  /*5830*/  UISETP.NE.AND UP1, UPT, UR42, 0x1, UPT ;  /* 0x000000012a00788c */ /* 0x000fe4000bf25270 */
[----:B------:R-:W-:Y:S02]  /*5840*/  UISETP.NE.AND UP2, UPT, UR39, 0x1, UPT ;  /* 0x000000012700788c */ /* 0x000fe4000bf45270 */
[----:B------:R-:W-:Y:S01]  /*5850*/  UIMAD.WIDE.U32 UR12, UR37, UR48, URZ ;  /* 0x00000030250c72a5 */ /* 0x000fe2000f8e00ff */
[----:B------:R-:W-:Y:S01]  /*5860*/  UMOV UR4, UR5 ;  /* 0x0000000500047c82 */ /* 0x000fe20008000000 */
[----:B------:R-:W-:Y:S01]  /*5870*/  UMOV UR6, UR11 ;  /* 0x0000000b00067c82 */ /* 0x000fe20008000000 */
[----:B-1----:R-:W-:Y:S03]  /*5880*/  USHF.R.U32.HI UR8, URZ, UR9, UR4 ;  /* 0x00000009ff087299 */ /* 0x002fe60008011604 */
[----:B------:R-:W-:Y:S02]  /*5890*/  UMOV UR4, UR7 ;  /* 0x0000000700047c82 */ /* 0x000fe40008000000 */
[----:B------:R-:W-:Y:S02]  /*58a0*/  USHF.R.U32.HI UR5, URZ, UR49, UR4 ;  /* 0x00000031ff057299 */ /* 0x000fe40008011604 */
[----:B------:R-:W-:Y:S02]  /*58b0*/  USEL UR4, UR47, UR8, !UP0 ;  /* 0x000000082f047287 */ /* 0x000fe4000c000000 */
[----:B------:R-:W-:Y:S02]  /*58c0*/  USHF.R.U32.HI UR8, URZ, UR9, UR6 ;  /* 0x00000009ff087299 */ /* 0x000fe40008011606 */
[----:B------:R-:W-:Y:S02]  /*58d0*/  UIMAD.WIDE.U32 UR6, UR4, UR40, URZ ;  /* 0x00000028040672a5 */ /* 0x000fe4000f8e00ff */
[----:B------:R-:W-:Y:S02]  /*58e0*/  USEL UR9, UR54, UR5, !UP1 ;  /* 0x0000000536097287 */ /* 0x000fe4000c800000 */
[----:B------:R-:W-:Y:S02]  /*58f0*/  USEL UR8, UR36, UR8, !UP0 ;  /* 0x0000000824087287 */ /* 0x000fe4000c000000 */
[----:B------:R-:W-:Y:S01]  /*5900*/  UIMAD.WIDE.U32 UR10, UR9, UR40, URZ ;  /* 0x00000028090a72a5 */ /* 0x000fe2000f8e00ff */
[----:B------:R-:W-:Y:S01]  /*5910*/  UMOV UR6, UR7 ;  /* 0x0000000700067c82 */ /* 0x000fe20008000000 */
[----:B------:R-:W-:Y:S01]  /*5920*/  UMOV UR5, UR13 ;  /* 0x0000000d00057c82 */ /* 0x000fe20008000000 */
[----:B------:R-:W-:Y:S02]  /*5930*/  @UP2 USHF.R.U32.HI UR4, URZ, UR41, UR6 ;  /* 0x00000029ff042299 */ /* 0x000fe40008011606 */
[----:B------:R-:W-:Y:S02]  /*5940*/  USHF.R.U32.HI UR5, URZ, UR49, UR5 ;  /* 0x00000031ff057299 */ /* 0x000fe40008011605 */
[----:B------:R-:W-:Y:S02]  /*5950*/  UIMAD UR4, UR39, UR4, URZ ;  /* 0x00000004270472a4 */ /* 0x000fe4000f8e02ff */
[----:B------:R-:W-:Y:S02]  /*5960*/  USEL UR5, UR37, UR5, !UP1 ;  /* 0x0000000525057287 */ /* 0x000fe4000c800000 */
[----:B------:R-:W-:Y:S01]  /*5970*/  UISETP.GE.AND UP0, UPT, UR8, UR4, UPT ;  /* 0x000000040800728c */ /* 0x000fe2000bf06270 */
[----:B------:R-:W-:Y:S01]  /*5980*/  UMOV UR6, UR11 ;  /* 0x0000000b00067c82 */ /* 0x000fe20008000000 */
[----:B------:R-:W-:Y:S02]  /*5990*/  UIMAD.WIDE.U32 UR10, UR8, UR40, URZ ;  /* 0x00000028080a72a5 */ /* 0x000fe4000f8e00ff */
[----:B------:R-:W-:Y:S04]  /*59a0*/  @UP2 USHF.R.U32.HI UR9, URZ, UR41, UR6 ;  /* 0x00000029ff092299 */ /* 0x000fe80008011606 */
[----:B------:R-:W-:Y:S01]  /*59b0*/  UIMAD UR6, UR39, UR9, URZ ;  /* 0x00000009270672a4 */ /* 0x000fe2000f8e02ff */
[----:B------:R-:W-:Y:S03]  /*59c0*/  UMOV UR4, UR11 ;  /* 0x0000000b00047c82 */ /* 0x000fe60008000000 */
[----:B------:R-:W-:Y:S02]  /*59d0*/  UISETP.GE.OR UP0, UPT, UR5, UR6, UP0 ;  /* 0x000000060500728c */ /* 0x000fe40008706670 */
[----:B------:R-:W-:Y:S02]  /*59e0*/  USHF.R.U32.HI UR4, URZ, UR41, UR4 ;  /* 0x00000029ff047299 */ /* 0x000fe40008011604 */
[----:B------:R-:W-:Y:S02]  /*59f0*/  UIMAD.WIDE.U32 UR6, UR5, UR40, URZ ;  /* 0x00000028050672a5 */ /* 0x000fe4000f8e00ff */
[----:B------:R-:W-:Y:S02]  /*5a00*/  USEL UR11, UR8, UR4, !UP2 ;  /* 0x00000004080b7287 */ /* 0x000fe4000d000000 */
[----:B------:R-:W-:Y:S02]  /*5a10*/  UIADD3 UR6, UPT, UPT, -UR5, URZ, URZ ;  /* 0x000000ff05067290 */ /* 0x000fe4000fffe1ff */
[----:B------:R-:W-:Y:S02]  /*5a20*/  UIADD3 UR10, UPT, UPT, -UR11, URZ, URZ ;  /* 0x000000ff0b0a7290 */ /* 0x000fe4000fffe1ff */
[----:B------:R-:W-:Y:S02]  /*5a30*/  UIMAD UR6, UR42, UR6, UR37 ;  /* 0x000000062a0672a4 */ /* 0x000fe4000f8e0225 */
[----:B------:R-:W-:Y:S01]  /*5a40*/  UIMAD UR10, UR39, UR10, UR8 ;  /* 0x0000000a270a72a4 */ /* 0x000fe2000f8e0208 */
[----:B------:R-:W-:Y:S01]  /*5a50*/  @!UP0 UMOV UR4, UR7 ;  /* 0x0000000700048c82 */ /* 0x000fe20008000000 */
[----:B------:R-:W-:Y:S02]  /*5a60*/  UIADD3 UR7, UPT, UPT, -UR8, URZ, URZ ;  /* 0x000000ff08077290 */ /* 0x000fe4000fffe1ff */
[----:B------:R-:W-:Y:S04]  /*5a70*/  @!UP0 USHF.R.U32.HI UR4, URZ, UR41, UR4 ;  /* 0x00000029ff048299 */ /* 0x000fe80008011604 */
[----:B------:R-:W-:Y:S04]  /*5a80*/  @!UP0 USEL UR4, UR5, UR4, !UP2 ;  /* 0x0000000405048287 */ /* 0x000fe8000d000000 */
[----:B------:R-:W-:Y:S02]  /*5a90*/  @!UP0 UIMAD UR9, UR9, UR10, UR4 ;  /* 0x0000000a090982a4 */ /* 0x000fe4000f8e0204 */
[----:B------:R-:W-:Y:S02]  /*5aa0*/  @!UP0 UIADD3 UR10, UPT, UPT, UR11, -UR4, URZ ;  /* 0x800000040b0a8290 */ /* 0x000fe4000fffe0ff */
[----:B------:R-:W-:Y:S02]  /*5ab0*/  UIMAD UR4, UR50, UR7, UR36 ;  /* 0x00000007320472a4 */ /* 0x000fe4000f8e0224 */
[----:B------:R-:W-:Y:S03]  /*5ac0*/  @!UP0 UIMAD UR8, UR10, UR39, UR5 ;  /* 0x000000270a0882a4 */ /* 0x000fe6000f8e0205 */
[----:B------:R-:W-:Y:S02]  /*5ad0*/  @!UP0 UMOV UR5, UR9 ;  /* 0x0000000900058c82 */ /* 0x000fe40008000000 */
[----:B------:R-:W-:Y:S02]  /*5ae0*/  UIMAD UR37, UR5, UR42, UR6 ;  /* 0x0000002a052572a4 */ /* 0x000fe4000f8e0206 */
[----:B------:R-:W-:Y:S11]  /*5af0*/  UIMAD UR36, UR8, UR50, UR4 ;  /* 0x00000032082472a4 */ /* 0x000ff6000f8e0204 */
[----:B------:R-:W-:Y:S01]  /*5b00*/  @!UPT UIADD3 URZ, UPT, UPT, URZ, URZ, URZ ;  /* 0x000000fffffff290 */ /* 0x000fe2000fffe0ff */
.L_x_84:
[----:B------:R-:W-:Y:S01]  /*5b10*/  UISETP.NE.AND UP0, UPT, UR38, 0x1, UPT ;  /* 0x000000012600788c */ /* 0x000fe2000bf05270 */
[----:B------:R-:W-:Y:S10]  /*5b20*/  @P0 SHF.R.U32.HI R144, RZ, 0x10, R5 ;  /* 0x00000010ff900819 */ /* 0x000ff40000011605 */
[----:B------:R-:W1:Y:S01]  /*5b30*/  @!UP0 LDCU.128 UR12, c[0x0][0xc10] ;  /* 0x00018200ff0c87ac */ /* 0x000e620008000c00 */
[----:B------:R-:W2:Y:S01]  /*5b40*/  @!UP0 LDCU UR5, c[0x0][0xc0c] ;  /* 0x00018180ff0587ac */ /* 0x000ea20008000800 */
[----:B------:R-:W3:Y:S01]  /*5b50*/  @!UP0 LDCU UR10, c[0x0][0xc20] ;  /* 0x00018400ff0a87ac */ /* 0x000ee20008000800 */
[----:B-1----:R-:W-:Y:S02]  /*5b60*/  UIMAD.WIDE.U32 UR8, UR37, UR12, URZ ;  /* 0x0000000c250872a5 */ /* 0x002fe4000f8e00ff */
[----:B------:R-:W-:Y:S02]  /*5b70*/  UIMAD.WIDE.U32 UR6, UR36, UR15, URZ ;  /* 0x0000000f240672a5 */ /* 0x000fe4000f8e00ff */
[----:B------:R-:W-:Y:S03]  /*5b80*/  @!UP0 UISETP.NE.AND UP1, UPT, UR14, 0x1, UPT ;  /* 0x000000010e00888c */ /* 0x000fe6000bf25270 */
[----:B------:R-:W-:Y:S01]  /*5b90*/  @!UP0 UMOV UR4, UR9 ;  /* 0x0000000900048c82 */ /* 0x000fe20008000000 */
[----:B--2---:R-:W-:Y:S02]  /*5ba0*/  @!UP0 UISETP.NE.AND UP2, UPT, UR5, 0x1, UPT ;  /* 0x000000010500888c */ /* 0x004fe4000bf45270 */
[----:B------:R-:W-:Y:S01]  /*5bb0*/  @!UP0 USHF.R.U32.HI UR4, URZ, UR13, UR4 ;  /* 0x0000000dff048299 */ /* 0x000fe20008011604 */
[----:B------:R-:W-:Y:S02]  /*5bc0*/  @!UP0 UMOV UR6, UR7 ;  /* 0x0000000700068c82 */ /* 0x000fe40008000000 */
[----:B---3--:R-:W-:Y:S02]  /*5bd0*/  @!UP0 USHF.R.U32.HI UR6, URZ, UR10, UR6 ;  /* 0x0000000aff068299 */ /* 0x008fe40008011606 */
[----:B------:R-:W-:Y:S02]  /*5be0*/  @!UP0 USEL UR7, UR37, UR4, !UP2 ;  /* 0x0000000425078287 */ /* 0x000fe4000d000000 */
[----:B------:R-:W-:Y:S04]  /*5bf0*/  @!UP0 USEL UR6, UR36, UR6, !UP1 ;  /* 0x0000000624068287 */ /* 0x000fe8000c800000 */
[----:B------:R-:W-:Y:S02]  /*5c00*/  @!UP0 UIADD3 UR4, UPT, UPT, -UR7, UR6, URZ ;  /* 0x0000000607048290 */ /* 0x000fe4000fffe1ff */
[----:B------:R-:W-:Y:S02]  /*5c10*/  @!UP0 UIADD3 UR6, UPT, UPT, UR7, -UR6, URZ ;  /* 0x8000000607068290 */ /* 0x000fe4000fffe0ff */
[----:B------:R-:W-:Y:S02]  /*5c20*/  @!UP0 UIMAD UR37, UR4, UR5, UR37 ;  /* 0x00000005042582a4 */ /* 0x000fe4000f8e0225 */
[----:B------:R-:W-:Y:S02]  /*5c30*/  @!UP0 UIMAD UR36, UR6, UR14, UR36 ;  /* 0x0000000e062482a4 */ /* 0x000fe4000f8e0224 */
[----:B------:R-:W-:Y:S09]  /*5c40*/  ULOP3.LUT UP0, URZ, UR55, 0x1b0, URZ, 0xc0, !UPT ;  /* 0x000001b037ff7892 */ /* 0x000ff2000f80c0ff */
[----:B------:R-:W-:Y:S05]  /*5c50*/  BRA.U !UP0, `(.L_x_85) ;  /* 0x0000000108407547 */ /* 0x000fea000b800000 */
[----:B------:R-:W1:Y:S01]  /*5c60*/  LDCU.64 UR8, c[0x4][0x80] ;  /* 0x01001000ff0877ac */ /* 0x000e620008000a00 */
[----:B------:R-:W-:Y:S01]  /*5c70*/  MOV R15, 0x0 ;  /* 0x00000000000f7802 */ /* 0x000fe20000000f00 */
[----:B------:R-:W-:Y:S02]  /*5c80*/  HFMA2 R12, -RZ, RZ, 0, 5.9604644775390625e-08 ;  /* 0x00000001ff0c7431 */ /* 0x000fe400000001ff */
[----:B------:R-:W-:Y:S02]  /*5c90*/  IMAD.MOV.U32 R8, RZ, RZ, 0x70 ;  /* 0x00000070ff087424 */ /* 0x000fe400078e00ff */
[----:B------:R-:W-:Y:S01]  /*5ca0*/  IMAD.MOV.U32 R13, RZ, RZ, RZ ;  /* 0x000000ffff0d7224 */ /* 0x000fe200078e00ff */
[----:B------:R-:W2:Y:S01]  /*5cb0*/  LDCU.64 UR6, c[0x4][0x88] ;  /* 0x01001100ff0677ac */ /* 0x000ea20008000a00 */
[----:B------:R-:W3:Y:S01]  /*5cc0*/  LDC.64 R14, c[0x4][R15] ;  /* 0x010000000f0e7b82 */ /* 0x000ee20000000a00 */
[----:B------:R-:W4:Y:S01]  /*5cd0*/  LDCU.64 UR4, c[0x4][0x8] ;  /* 0x01000100ff0477ac */ /* 0x000f220008000a00 */
[----:B-1----:R-:W-:Y:S01]  /*5ce0*/  MOV R5, UR9 ;  /* 0x0000000900057c02 */ /* 0x002fe20008000f00 */
[----:B------:R-:W-:Y:S01]  /*5cf0*/  IMAD.U32 R4, RZ, RZ, UR8 ;  /* 0x00000008ff047e24 */ /* 0x000fe2000f8e00ff */
[----:B--2---:R-:W-:Y:S01]  /*5d00*/  MOV R7, UR7 ;  /* 0x0000000700077c02 */ /* 0x004fe20008000f00 */
[----:B------:R-:W-:Y:S01]  /*5d10*/  IMAD.U32 R6, RZ, RZ, UR6 ;  /* 0x00000006ff067e24 */ /* 0x000fe2000f8e00ff */
[----:B----4-:R-:W-:Y:S01]  /*5d20*/  MOV R11, UR5 ;  /* 0x00000005000b7c02 */ /* 0x010fe20008000f00 */
[----:B------:R-:W-:Y:S02]  /*5d30*/  IMAD.U32 R10, RZ, RZ, UR4 ;  /* 0x00000004ff0a7e24 */ /* 0x000fe4000f8e00ff */
[----:B------:R-:W-:Y:S07]  /*5d40*/  LEPC R20, `(.L_x_85) ;  /* 0x000000001014794e */ /* 0x000fee0000000000 */
[----:B---3-5:R-:W-:Y:S05]  /*5d50*/  CALL.ABS.NOINC R14 ;  /* 0x000000000e007343 */ /* 0x028fea0003c00000 */
.L_x_85:
[----:B------:R-:W-:Y:S01]  /*5d60*/  LOP3.LUT P0, RZ, R147, 0x1b0, RZ, 0xc0, !PT ;  /* 0x000001b093ff7812 */ /* 0x000fe2000780c0ff */
[----:B------:R-:W-:Y:S11]  /*5d70*/  BSSY.RECONVERGENT B6, `(.L_x_86) ;  /* 0x0000013000067945 */ /* 0x000ff60003800200 */
[----:B------:R-:W-:Y:S01]  /*5d80*/  @!UPT UIADD3 URZ, UPT, UPT, URZ, URZ, URZ ;  /* 0x000000fffffff290 */ /* 0x000fe2000fffe0ff */
[----:B------:R-:W-:Y:S05]  /*5d90*/  @!P0 BRA `(.L_x_87) ;  /* 0x0000000000408947 */ /* 0x000fea0003800000 */
        /* <DEDUP_REMOVED lines=16> */
.L_x_87:
[----:B------:R-:W-:Y:S05]  /*5ea0*/  BSYNC.RECONVERGENT B6 ;  /* 0x0000000000067941 */ /* 0x000fea0003800200 */
.L_x_86:
[----:B------:R-:W-:Y:S01]  /*5eb0*/  ISETP.NE.AND P6, PT, R143, RZ, PT ;  /* 0x000000ff8f00720c */ /* 0x000fe20003fc5270 */
[----:B------:R-:W-:Y:S01]  /*5ec0*/  UISETP.NE.U32.AND UP0, UPT, UR58, URZ, UPT ;  /* 0x000000ff3a00728c */ /* 0x000fe2000bf05070 */
[----:B------:R-:W-:Y:S02]  /*5ed0*/  ISETP.NE.U32.AND P3, PT, RZ, UR56, PT ;  /* 0x00000038ff007c0c */ /* 0x000fe4000bf65070 */
[----:B------:R-:W-:Y:S01]  /*5ee0*/  PLOP3.LUT P0, PT, PT, PT, PT, 0x8, 0x80 ;  /* 0x000000000080781c */ /* 0x000fe20003f0e170 */
[----:B------:R-:W-:Y:S01]  /*5ef0*/  UISETP.NE.AND.EX UP0, UPT, UR59, URZ, UPT, UP0 ;  /* 0x000000ff3b00728c */ /* 0x000fe2000bf05300 */
[----:B------:R-:W-:Y:S07]  /*5f00*/  ISETP.NE.AND.EX P3, PT, RZ, UR57, PT, P3 ;  /* 0x00000039ff007c0c */ /* 0x000fee000bf65330 */
[----:B------:R-:W1:Y:S01]  /*5f10*/  @P6 LDC.64 R4, c[0x0][0x988] ;  /* 0x00026200ff046b82 */ /* 0x000e620000000a00 */
[----:B------:R-:W-:Y:S02]  /*5f20*/  @P6 PLOP3.LUT P0, PT, P3, PT, PT, 0x80, 0x8 ;  /* 0x000000000008681c */ /* 0x000fe40001f0f070 */
[----:B-1----:R-:W-:Y:S04]  /*5f30*/  @P6 ISETP.NE.U32.AND P1, PT, R4, RZ, PT ;  /* 0x000000ff0400620c */ /* 0x002fe80003f25070 */
[----:B------:R-:W-:Y:S01]  /*5f40*/  @P6 ISETP.NE.AND.EX P1, PT, R5, RZ, PT, P1 ;  /* 0x000000ff0500620c */ /* 0x000fe20003f25310 */
[----:B------:R-:W-:Y:S01]  /*5f50*/  @!UPT UIADD3 URZ, UPT, UPT, URZ, URZ, URZ ;  /* 0x000000fffffff290 */ /* 0x000fe2000fffe0ff */
[----:B------:R-:W-:Y:S11]  /*5f60*/  @!P3 BRA `(.L_x_88) ;  /* 0x000000000030b947 */ /* 0x000ff60003800000 */
[----:B------:R-:W-:Y:S01]  /*5f70*/  ISETP.NE.U32.AND P2, PT, RZ, UR52, PT ;  /* 0x00000034ff007c0c */ /* 0x000fe2000bf45070 */
[----:B------:R-:W1:Y:S01]  /*5f80*/  LDCU.64 UR4, c[0x0][0x358] ;  /* 0x00006b00ff0477ac */ /* 0x000e620008000a00 */
[----:B------:R-:W-:Y:S02]  /*5f90*/  IMAD.MOV.U32 R139, RZ, RZ, 0x1 ;  /* 0x00000001ff8b7424 */ /* 0x000fe400078e00ff */
[----:B------:R-:W-:Y:S11]  /*5fa0*/  ISETP.NE.AND.EX P2, PT, RZ, UR53, PT, P2 ;  /* 0x00000035ff007c0c */ /* 0x000ff6000bf45320 */
[----:B------:R-:W-:Y:S02]  /*5fb0*/  @!UPT UIADD3 URZ, UPT, UPT, URZ, URZ, URZ ;  /* 0x000000fffffff290 */ /* 0x000fe4000fffe0ff */
[----:B------:R-:W2:Y:S01]  /*5fc0*/  @P2 LDC.64 R4, c[0x0][0x988] ;  /* 0x00026200ff042b82 */ /* 0x000ea20000000a00 */
[----:B------:R-:W-:Y:S04]  /*5fd0*/  @P2 IMAD R0, R16, UR56, RZ ;  /* 0x0000003810002c24 */ /* 0x000fe8000f8e02ff */
[----:B--2---:R-:W-:Y:S04]  /*5fe0*/  @P2 IMAD.WIDE R4, R0, 0x4, R4 ;  /* 0x0000000400042825 */ /* 0x004fe800078e0204 */
[----:B------:R-:W-:Y:S01]  /*5ff0*/  HFMA2 R0, -RZ, RZ, 0, 5.9604644775390625e-08 ;  /* 0x00000001ff007431 */ /* 0x000fe200000001ff */
[----:B-1---5:R1:W5:Y:S04]  /*6000*/  @P2 LDG.E R71, desc[UR4][R4.64] ;  /* 0x0000000404472981 */ /* 0x022368000c1e1900 */
[----:B------:R-:W-:Y:S01]  /*6010*/  @!P2 PRMT R139, R0, 0x7610, R139 ;  /* 0x00007610008ba816 */ /* 0x000fe2000000008b */
[----:B-1----:R-:W2:Y:S06]  /*6020*/  @!P2 LDC R71, c[0x0][0x980] ;  /* 0x00026000ff47ab82 */ /* 0x002eac0000000800 */
.L_x_88:
[----:B------:R-:W-:Y:S05]  /*6030*/  BRA.U !UP0, `(.L_x_89) ;  /* 0x00000001082c7547 */ /* 0x000fea000b800000 */
[----:B------:R-:W-:Y:S02]  /*6040*/  R2UR UR5, R142 ;  /* 0x000000008e0572ca */ /* 0x000fe400000e0000 */
[----:B------:R-:W-:Y:S11]  /*6050*/  R2UR UR4, R141 ;  /* 0x000000008d0472ca */ /* 0x000ff600000e0000 */
[----:B------:R-:W-:Y:S04]  /*6060*/  ISETP.NE.U32.AND P2, PT, RZ, UR5, PT ;  /* 0x00000005ff007c0c */ /* 0x000fe8000bf45070 */
[----:B------:R-:W-:Y:S01]  /*6070*/  ISETP.NE.AND.EX P2, PT, RZ, UR4, PT, P2 ;  /* 0x00000004ff007c0c */ /* 0x000fe2000bf45320 */
[----:B------:R-:W1:Y:S11]  /*6080*/  LDCU.64 UR4, c[0x0][0x358] ;  /* 0x00006b00ff0477ac */ /* 0x000e760008000a00 */
[----:B------:R-:W-:Y:S01]  /*6090*/  @!UPT UIADD3 URZ, UPT, UPT, URZ, URZ, URZ ;  /* 0x000000fffffff290 */ /* 0x000fe2000fffe0ff */
[----:B------:R-:W3:Y:S01]  /*60a0*/  @P2 LDC.64 R4, c[0x0][0x9a8] ;  /* 0x00026a00ff042b82 */ /* 0x000ee20000000a00 */
[----:B------:R-:W-:Y:S04]  /*60b0*/  @P2 IMAD R0, R16, UR58, RZ ;  /* 0x0000003a10002c24 */ /* 0x000fe8000f8e02ff */
[----:B---3--:R-:W-:Y:S05]  /*60c0*/  @P2 IMAD.WIDE R4, R0, 0x4, R4 ;  /* 0x0000000400042825 */ /* 0x008fea00078e0204 */
[----:B-1---5:R1:W5:Y:S02]  /*60d0*/  @P2 LDG.E R70, desc[UR4][R4.64] ;  /* 0x0000000404462981 */ /* 0x022364000c1e1900 */
[----:B-1----:R-:W3:Y:S02]  /*60e0*/  @!P2 LDC R70, c[0x0][0x9a0] ;  /* 0x00026800ff46ab82 */ /* 0x002ee40000000800 */
.L_x_89:
[----:B--2--5:R-:W-:Y:S01]  /*60f0*/  @P6 FSETP.NEU.AND P2, PT, R71, RZ, PT ;  /* 0x000000ff4700620b */ /* 0x024fe20003f4d000 */
[----:B------:R-:W-:Y:S01]  /*6100*/  BSSY B1, `(.L_x_90) ;  /* 0x0000041000017945 */ /* 0x000fe20003800000 */
[----:B------:R-:W-:Y:S01]  /*6110*/  @P6 SEL R3, RZ, 0xffffffff, P1 ;  /* 0xffffffffff036807 */ /* 0x000fe20000800000 */
[----:B------:R-:W-:Y:S01]  /*6120*/  IMAD.IADD R2, R69, 0x1, R2 ;  /* 0x0000000145027824 */ /* 0x000fe200078e0202 */
[----:B------:R-:W-:Y:S02]  /*6130*/  @P6 LOP3.LUT P1, RZ, R139, 0xff, RZ, 0xc0, !PT ;  /* 0x000000ff8bff6812 */ /* 0x000fe4000782c0ff */
[----:B------:R-:W-:Y:S02]  /*6140*/  CS2R R18, SRZ ;  /* 0x0000000000127805 */ /* 0x000fe4000001ff00 */
[----:B------:R-:W-:Y:S02]  /*6150*/  @P6 SEL R0, RZ, 0xffffffff, P2 ;  /* 0xffffffffff006807 */ /* 0x000fe40001000000 */
[----:B------:R-:W-:Y:S02]  /*6160*/  CS2R R16, SRZ ;  /* 0x0000000000107805 */ /* 0x000fe4000001ff00 */
[----:B------:R-:W-:Y:S02]  /*6170*/  LEA R22, R68, UR43, 0x3 ;  /* 0x0000002b44167c11 */ /* 0x000fe4000f8e18ff */
[----:B------:R-:W-:Y:S02]  /*6180*/  CS2R R26, SRZ ;  /* 0x00000000001a7805 */ /* 0x000fe4000001ff00 */
[----:B------:R-:W-:Y:S02]  /*6190*/  @P0 SEL R0, R3, R0, !P1 ;  /* 0x0000000003000207 */ /* 0x000fe40004800000 */
[----:B------:R-:W-:Y:S02]  /*61a0*/  CS2R R24, SRZ ;  /* 0x0000000000187805 */ /* 0x000fe4000001ff00 */
[----:B------:R-:W-:Y:S02]  /*61b0*/  PLOP3.LUT P5, PT, PT, PT, PT, 0x8, 0x80 ;  /* 0x000000000080781c */ /* 0x000fe40003fae170 */
[----:B------:R-:W-:Y:S02]  /*61c0*/  CS2R R30, SRZ ;  /* 0x00000000001e7805 */ /* 0x000fe4000001ff00 */
[----:B------:R-:W-:Y:S02]  /*61d0*/  @P6 LOP3.LUT R0, R0, 0x1, RZ, 0xc0, !PT ;  /* 0x0000000100006812 */ /* 0x000fe400078ec0ff */
[----:B------:R-:W-:Y:S02]  /*61e0*/  CS2R R28, SRZ ;  /* 0x00000000001c7805 */ /* 0x000fe4000001ff00 */
[----:B------:R-:W-:Y:S02]  /*61f0*/  CS2R R34, SRZ ;  /* 0x0000000000227805 */ /* 0x000fe4000001ff00 */
[----:B------:R-:W-:Y:S02]  /*6200*/  CS2R R32, SRZ ;  /* 0x0000000000207805 */ /* 0x000fe4000001ff00 */
[----:B------:R-:W-:Y:S11]  /*6210*/  ISETP.NE.U32.OR P1, PT, R0, 0x1, !P6 ;  /* 0x000000010000780c */ /* 0x000ff60007725470 */
[----:B------:R-:W-:Y:S02]  /*6220*/  @!UPT UIADD3 URZ, UPT, UPT, URZ, URZ, URZ ;  /* 0x000000fffffff290 */ /* 0x000fe4000fffe0ff */
[----:B------:R-:W-:Y:S04]  /*6230*/  @P1 SHF.L.U32 R0, R134, 0x1f, RZ ;  /* 0x0000001f86001819 */ /* 0x000fe800000006ff */
[----:B------:R1:W2:Y:S02]  /*6240*/  @P1 SYNCS.PHASECHK.TRANS64.TRYWAIT P0, [UR43+0x110], R0 ;  /* 0x00011000ff0015a7 */ /* 0x0002a4000800112b */
[----:B-1----:R-:W-:Y:S04]  /*6250*/  SHF.L.U32 R0, R136, 0x1f, RZ ;  /* 0x0000001f88007819 */ /* 0x002fe800000006ff */
[----:B------:R1:W4:Y:S01]  /*6260*/  SYNCS.PHASECHK.TRANS64.TRYWAIT P4, [R22+URZ+0x140], R0 ;  /* 0x00014000160075a7 */ /* 0x00032200080811ff */
[----:B--2---:R-:W-:Y:S01]  /*6270*/  @P1 PLOP3.LUT P5, PT, P0, PT, PT, 0x8, 0x80 ;  /* 0x000000000080181c */ /* 0x004fe200007ae170 */
[----:B------:R-:W-:Y:S01]  /*6280*/  @!UPT UIADD3 URZ, UPT, UPT, URZ, URZ, URZ ;  /* 0x000000fffffff290 */ /* 0x000fe2000fffe0ff */
[----:B-1----:R-:W-:Y:S11]  /*6290*/  @!P1 BRA `(.L_x_91) ;  /* 0x00000000009c9947 */ /* 0x002ff60003800000 */
[----:B------:R-:W-:Y:S01]  /*62a0*/  ISETP.NE.U32.AND P0, PT, RZ, UR52, PT ;  /* 0x00000034ff007c0c */ /* 0x000fe2000bf05070 */
[----:B------:R-:W-:Y:S01]  /*62b0*/  BSSY B0, `(.L_x_92) ;  /* 0x0000016000007945 */ /* 0x000fe20003800000 */
[----:B------:R-:W-:Y:S02]  /*62c0*/  FSETP.NEU.AND P2, PT, R71, RZ, PT ;  /* 0x000000ff4700720b */ /* 0x000fe40003f4d000 */
[----:B------:R-:W-:Y:S02]  /*62d0*/  CS2R R34, SRZ ;  /* 0x0000000000227805 */ /* 0x000fe4000001ff00 */
[----:B------:R-:W-:Y:S02]  /*62e0*/  ISETP.NE.AND.EX P0, PT, RZ, UR53, PT, P0 ;  /* 0x00000035ff007c0c */ /* 0x000fe4000bf05300 */
[----:B------:R-:W-:Y:S02]  /*62f0*/  CS2R R32, SRZ ;  /* 0x0000000000207805 */ /* 0x000fe4000001ff00 */
[----:B------:R-:W-:Y:S02]  /*6300*/  LOP3.LUT P1, RZ, R139, 0xff, RZ, 0xc0, !PT ;  /* 0x000000ff8bff7812 */ /* 0x000fe4000782c0ff */
[----:B------:R-:W-:Y:S02]  /*6310*/  CS2R R30, SRZ ;  /* 0x00000000001e7805 */ /* 0x000fe4000001ff00 */
[----:B------:R-:W-:Y:S02]  /*6320*/  SEL R3, RZ, 0xffffffff, P2 ;  /* 0xffffffffff037807 */ /* 0x000fe40001000000 */
[----:B------:R-:W-:Y:S02]  /*6330*/  CS2R R28, SRZ ;  /* 0x00000000001c7805 */ /* 0x000fe4000001ff00 */
[----:B------:R-:W-:Y:S02]  /*6340*/  SEL R4, RZ, 0xffffffff, P0 ;  /* 0xffffffffff047807 */ /* 0x000fe40000000000 */
[----:B------:R-:W-:Y:S02]  /*6350*/  CS2R R26, SRZ ;  /* 0x00000000001a7805 */ /* 0x000fe4000001ff00 */
[----:B------:R-:W-:Y:S02]  /*6360*/  CS2R R24, SRZ ;  /* 0x0000000000187805 */ /* 0x000fe4000001ff00 */
[----:B------:R-:W-:Y:S02]  /*6370*/  CS2R R18, SRZ ;  /* 0x0000000000127805 */ /* 0x000fe4000001ff00 */
[----:B------:R-:W-:Y:S02]  /*6380*/  @P3 SEL R3, R4, R3, !P1 ;  /* 0x0000000304033207 */ /* 0x000fe40004800000 */
[----:B------:R-:W-:Y:S02]  /*6390*/  CS2R R16, SRZ ;  /* 0x0000000000107805 */ /* 0x000fe4000001ff00 */
[----:B------:R-:W-:Y:S04]  /*63a0*/  LOP3.LUT R3, R3, 0x1, RZ, 0xc0, !PT ;  /* 0x0000000103037812 */ /* 0x000fe800078ec0ff */
[----:B------:R-:W-:Y:S01]  /*63b0*/  ISETP.NE.U32.AND P0, PT, R3, 0x1, PT ;  /* 0x000000010300780c */ /* 0x000fe20003f05070 */
[----:B------:R-:W-:Y:S01]  /*63c0*/  @!UPT UIADD3 URZ, UPT, UPT, URZ, URZ, URZ ;  /* 0x000000fffffff290 */ /* 0x000fe2000fffe0ff */
[----:B------:R-:W-:Y:S11]  /*63d0*/  @!P5 BRA `(.L_x_93) ;  /* 0x00000000000cd947 */ /* 0x000ff60003800000 */
[----:B------:R-:W-:Y:S04]  /*63e0*/  SHF.L.U32 R4, R134, 0x1f, RZ ;  /* 0x0000001f86047819 */ /* 0x000fe800000006ff */
[----:B------:R-:W1:Y:S02]  /*63f0*/  SYNCS.PHASECHK.TRANS64.TRYWAIT P1, [UR43+0x110], R4 ;  /* 0x00011004ff0075a7 */ /* 0x000e64000802112b */
[----:B-1----:R-:W-:Y:S05]  /*6400*/  @!P1 BRA `(.L_x_94) ;  /* 0x0000002000949947 */ /* 0x002fea0003800000 */
.L_x_93:
[----:B------:R-:W-:Y:S05]  /*6410*/  BSYNC B0 ;  /* 0x0000000000007941 */ /* 0x000fea0003800000 */
.L_x_92:
[----:B------:R2:W1:Y:S01]  /*6420*/  @P0 LDS.128 R32, [R138+UR43+0x200] ;  /* 0x0002002b8a200984 */ /* 0x0004620008000c00 */
[----:B------:R-:W5:Y:S01]  /*6430*/  S2UR UR5, SR_CgaCtaId ;  /* 0x00000000000579c3 */ /* 0x000f620000008800 */
[----:B------:R-:W-:Y:S01]  /*6440*/  UIADD3 UR4, UPT, UPT, UR43, 0x118, URZ ;  /* 0x000001182b047890 */ /* 0x000fe2000fffe0ff */
[----:B------:R-:W-:Y:S01]  /*6450*/  LOP3.LUT R134, R134, 0x1, RZ, 0x3c, !PT ;  /* 0x0000000186867812 */ /* 0x000fe200078e3cff */
[----:B------:R2:W1:Y:S04]  /*6460*/  @P0 LDS.128 R28, [R137+0x10] ;  /* 0x00001000891c0984 */ /* 0x0004680000000c00 */
[----:B------:R2:W1:Y:S04]  /*6470*/  @P0 LDS.128 R24, [R146+0x20] ;  /* 0x0000200092180984 */ /* 0x0004680000000c00 */
[----:B------:R2:W1:Y:S01]  /*6480*/  @P0 LDS.128 R16, [R145+0x30] ;  /* 0x0000300091100984 */ /* 0x0004620000000c00 */
[----:B------:R-:W-:Y:S01]  /*6490*/  @!PT LDS RZ, [RZ] ;  /* 0x00000000fffff984 */ /* 0x000fe20000000800 */
[----:B------:R-:W-:Y:S01]  /*64a0*/  @!PT LDS RZ, [RZ] ;  /* 0x00000000fffff984 */ /* 0x000fe20000000800 */
[----:B------:R-:W-:Y:S01]  /*64b0*/  @!PT LDS RZ, [RZ] ;  /* 0x00000000fffff984 */ /* 0x000fe20000000800 */
[----:B------:R-:W-:Y:S01]  /*64c0*/  @!PT LDS RZ, [RZ] ;  /* 0x00000000fffff984 */ /* 0x000fe20000000800 */
[----:B------:R3:W-:Y:S06]  /*64d0*/  MEMBAR.ALL.CTA ;  /* 0x0000000000007992 */ /* 0x0007ec0000008000 */
[----:B---3--:R-:W3:Y:S01]  /*64e0*/  FENCE.VIEW.ASYNC.S ;  /* 0x00000000000073c6 */ /* 0x008ee20000000000 */
[----:B-----5:R-:W-:Y:S09]  /*64f0*/  UPRMT UR4, UR5, 0x654, UR4 ;  /* 0x0000065405047896 */ /* 0x020ff20008000004 */
[----:B---3--:R-:W-:Y:S03]  /*6500*/  SYNCS.ARRIVE.TRANS64.RED.A1T0 RZ, [UR4], RZ ;  /* 0x000000ffffff79a7 */ /* 0x008fe60008100404 */
.L_x_91:
[----:B------:R-:W-:Y:S05]  /*6510*/  BSYNC B1 ;  /* 0x0000000000017941 */ /* 0x000fea0003800000 */
.L_x_90:
[----:B-1----:R-:W-:Y:S04]  /*6520*/  SHF.R.U32.HI R3, RZ, 0x15, R2 ;  /* 0x00000015ff037819 */ /* 0x002fe80000011602 */
[----:B------:R-:W-:Y:S01]  /*6530*/  LOP3.LUT P0, RZ, R3, 0x3, R140, 0x48, !PT ;  /* 0x0000000303ff7812 */ /* 0x000fe2000780488c */
[----:B------:R-:W-:Y:S01]  /*6540*/  @!UPT UIADD3 URZ, UPT, UPT, URZ, URZ, URZ ;  /* 0x000000fffffff290 */ /* 0x000fe2000fffe0ff */
[----:B----4-:R-:W-:Y:S11]  /*6550*/  @P4 BRA `(.L_x_95) ;  /* 0x0000000000084947 */ /* 0x010ff60003800000 */
[----:B------:R-:W1:Y:S02]  /*6560*/  SYNCS.PHASECHK.TRANS64.TRYWAIT P1, [R22+URZ+0x140], R0 ;  /* 0x00014000160075a7 */ /* 0x000e6400080211ff */
[----:B-1----:R-:W-:Y:S05]  /*6570*/  @!P1 BRA `(.L_x_96) ;  /* 0x0000002000509947 */ /* 0x002fea0003800000 */
.L_x_95:
[----:B------:R-:W-:Y:S05]  /*6580*/  @!P0 BRA `(.L_x_97) ;  /* 0x0000000000408947 */ /* 0x000fea0003800000 */
[----:B------:R-:W4:Y:S01]  /*6590*/  LDCU.64 UR8, c[0x4][0x70] ;  /* 0x01000e00ff0877ac */ /* 0x000f220008000a00 */
[----:B------:R-:W-:Y:S01]  /*65a0*/  MOV R15, 0x0 ;  /* 0x00000000000f7802 */ /* 0x000fe20000000f00 */
[----:B------:R-:W-:Y:S02]  /*65b0*/  HFMA2 R12, -RZ, RZ, 0, 5.9604644775390625e-08 ;  /* 0x00000001ff0c7431 */ /* 0x000fe400000001ff */
[----:B------:R-:W-:Y:S02]  /*65c0*/  IMAD.MOV.U32 R8, RZ, RZ, 0x192 ;  /* 0x00000192ff087424 */ /* 0x000fe400078e00ff */
[----:B------:R-:W-:Y:S01]  /*65d0*/  IMAD.MOV.U32 R13, RZ, RZ, RZ ;  /* 0x000000ffff0d7224 */ /* 0x000fe200078e00ff */
[----:B------:R-:W5:Y:S01]  /*65e0*/  LDCU.64 UR6, c[0x4][0x78] ;  /* 0x01000f00ff0677ac */ /* 0x000f620008000a00 */
[----:B------:R-:W1:Y:S01]  /*65f0*/  LDC.64 R14, c[0x4][R15] ;  /* 0x010000000f0e7b82 */ /* 0x000e620000000a00 */
[----:B------:R-:W2:Y:S01]  /*6600*/  LDCU.64 UR4, c[0x4][0x10] ;  /* 0x01000200ff0477ac */ /* 0x000ea20008000a00 */
[----:B----4-:R-:W-:Y:S01]  /*6610*/  MOV R5, UR9 ;  /* 0x0000000900057c02 */ /* 0x010fe20008000f00 */
[----:B------:R-:W-:Y:S01]  /*6620*/  IMAD.U32 R4, RZ, RZ, UR8 ;  /* 0x00000008ff047e24 */ /* 0x000fe2000f8e00ff */
[----:B-----5:R-:W-:Y:S01]  /*6630*/  MOV R7, UR7 ;  /* 0x0000000700077c02 */ /* 0x020fe20008000f00 */
[----:B------:R-:W-:Y:S01]  /*6640*/  IMAD.U32 R6, RZ, RZ, UR6 ;  /* 0x00000006ff067e24 */ /* 0x000fe2000f8e00ff */
[----:B--2---:R-:W-:Y:S01]  /*6650*/  MOV R11, UR5 ;  /* 0x00000005000b7c02 */ /* 0x004fe20008000f00 */
[----:B------:R-:W-:Y:S02]  /*6660*/  IMAD.U32 R10, RZ, RZ, UR4 ;  /* 0x00000004ff0a7e24 */ /* 0x000fe4000f8e00ff */
[----:B------:R-:W-:Y:S07]  /*6670*/  LEPC R20, `(.L_x_97) ;  /* 0x000000001014794e */ /* 0x000fee0000000000 */
[----:B-1-3--:R-:W-:Y:S05]  /*6680*/  CALL.ABS.NOINC R14 ;  /* 0x000000000e007343 */ /* 0x00afea0003c00000 */
.L_x_97:
[----:B------:R-:W-:Y:S01]  /*6690*/  LOP3.LUT P0, RZ, R133, 0x60, RZ, 0xc0, !PT ;  /* 0x0000006085ff7812 */ /* 0x000fe2000780c0ff */
[----:B------:R-:W-:Y:S05]  /*66a0*/  WARPSYNC.ALL ;  /* 0x0000000000007948 */ /* 0x000fea0003800000 */
[----:B------:R-:W-:Y:S01]  /*66b0*/  R2UR UR4, R2 ;  /* 0x00000000020472ca */ /* 0x000fe200000e0000 */
[----:B------:R-:W4:Y:S01]  /*66c0*/  S2UR UR6, SR_CgaCtaId ;  /* 0x00000000000679c3 */ /* 0x000f220000008800 */
[----:B------:R-:W-:Y:S01]  /*66d0*/  F2FP.F16.E4M3.UNPACK_B R2, R32 ;  /* 0x00000020ff02723e */ /* 0x000fe200020006ff */
[----:B------:R-:W-:Y:S01]  /*66e0*/  BSSY.RECONVERGENT B0, `(.L_x_98) ;  /* 0x0000135000007945 */ /* 0x000fe20003800200 */
[-C--:B------:R-:W-:Y:S02]  /*66f0*/  F2FP.F16.E4M3.UNPACK_B R21, R33.reuse ;  /* 0x00000021ff15723e */ /* 0x080fe400020006ff */
[----:B------:R-:W-:Y:S01]  /*6700*/  F2FP.F16.E4M3.UNPACK_B R12, R28 ;  /* 0x0000001cff0c723e */ /* 0x000fe200020006ff */
[----:B-1----:R-:W-:Y:S01]  /*6710*/  HADD2.F32 R0, -RZ, R2.H0_H0 ;  /* 0x20000002ff007230 */ /* 0x002fe20000004100 */
[----:B------:R-:W-:Y:S01]  /*6720*/  F2FP.F16.E4M3.UNPACK_B R32, R32.H1 ;  /* 0x00000020ff20723e */ /* 0x000fe200030006ff */
[--C-:B------:R-:W-:Y:S01]  /*6730*/  HADD2.F32 R73, -RZ, R21.reuse.H0_H0 ;  /* 0x20000015ff497230 */ /* 0x100fe20000004100 */
[----:B------:R-:W-:Y:S01]  /*6740*/  F2FP.F16.E4M3.UNPACK_B R33, R33.H1 ;  /* 0x00000021ff21723e */ /* 0x000fe200030006ff */
[----:B------:R-:W-:Y:S01]  /*6750*/  HADD2.F32 R74, -RZ, R21.H1_H1 ;  /* 0x30000015ff4a7230 */ /* 0x000fe20000004100 */
[-C--:B------:R-:W-:Y:S01]  /*6760*/  F2FP.F16.E4M3.UNPACK_B R20, R34.reuse ;  /* 0x00000022ff14723e */ /* 0x080fe200020006ff */
[--C-:B------:R-:W-:Y:S01]  /*6770*/  HADD2.F32 R3, -RZ, R32.reuse.H0_H0 ;  /* 0x20000020ff037230 */ /* 0x100fe20000004100 */
[----:B------:R-:W-:Y:S01]  /*6780*/  F2FP.F16.E4M3.UNPACK_B R15, R34.H1 ;  /* 0x00000022ff0f723e */ /* 0x000fe200030006ff */
[----:B------:R-:W-:Y:S01]  /*6790*/  HADD2.F32 R72, -RZ, R32.H1_H1 ;  /* 0x30000020ff487230 */ /* 0x000fe20000004100 */
[-C--:B------:R-:W-:Y:S01]  /*67a0*/  F2FP.F16.E4M3.UNPACK_B R14, R35.reuse ;  /* 0x00000023ff0e723e */ /* 0x080fe200020006ff */
[--C-:B------:R-:W-:Y:S01]  /*67b0*/  HADD2.F32 R75, -RZ, R33.reuse.H0_H0 ;  /* 0x20000021ff4b7230 */ /* 0x100fe20000004100 */
[----:B------:R-:W-:Y:S01]  /*67c0*/  F2FP.F16.E4M3.UNPACK_B R13, R35.H1 ;  /* 0x00000023ff0d723e */ /* 0x000fe200030006ff */
[----:B------:R-:W-:Y:S01]  /*67d0*/  HADD2.F32 R76, -RZ, R33.H1_H1 ;  /* 0x30000021ff4c7230 */ /* 0x000fe20000004100 */
[----:B------:R-:W-:Y:S01]  /*67e0*/  F2FP.F16.E4M3.UNPACK_B R28, R28.H1 ;  /* 0x0000001cff1c723e */ /* 0x000fe200030006ff */
[--C-:B------:R-:W-:Y:S01]  /*67f0*/  HADD2.F32 R77, -RZ, R20.reuse.H0_H0 ;  /* 0x20000014ff4d7230 */ /* 0x100fe20000004100 */
[-C--:B------:R-:W-:Y:S01]  /*6800*/  F2FP.F16.E4M3.UNPACK_B R11, R29.reuse ;  /* 0x0000001dff0b723e */ /* 0x080fe200020006ff */
        /* <DEDUP_REMOVED lines=15> */
[----:B------:R-:W-:Y:S01]  /*6900*/  R2UR UR5, R22 ;  /* 0x00000000160572ca */ /* 0x000fe200000e0000 */
        /* <DEDUP_REMOVED lines=29> */
[----:B------:R-:W-:Y:S01]  /*6ae0*/  IADD3 R68, PT, PT, R68, 0x1, RZ ;  /* 0x0000000144447810 */ /* 0x000fe20007ffe0ff */
[--C-:B------:R-:W-:Y:S02]  /*6af0*/  HADD2.F32 R101, -RZ, R5.reuse.H0_H0 ;  /* 0x20000005ff657230 */ /* 0x100fe40000004100 */
[----:B------:R-:W-:Y:S02]  /*6b00*/  HADD2.F32 R102, -RZ, R5.H1_H1 ;  /* 0x30000005ff667230 */ /* 0x000fe40000004100 */
[--C-:B------:R-:W-:Y:S02]  /*6b10*/  HADD2.F32 R103, -RZ, R4.reuse.H0_H0 ;  /* 0x20000004ff677230 */ /* 0x100fe40000004100 */
[----:B------:R-:W-:Y:S02]  /*6b20*/  HADD2.F32 R104, -RZ, R4.H1_H1 ;  /* 0x30000004ff687230 */ /* 0x000fe40000004100 */
[----:B------:R-:W3:Y:S01]  /*6b30*/  LDTM.x64 R4, tmem[UR4] ;  /* 0x00000004000479ee */ /* 0x000ee20008340000 */
[----:B------:R-:W-:Y:S01]  /*6b40*/  NOP ;  /* 0x0000000000007918 */ /* 0x000fe20000000000 */
[----:B------:R-:W-:Y:S01]  /*6b50*/  UIADD3 UR4, UPT, UPT, UR5, 0x150, URZ ;  /* 0x0000015005047890 */ /* 0x000fe2000fffe0ff */
[----:B------:R-:W-:Y:S02]  /*6b60*/  HADD2.F32 R2, -RZ, R2.H1_H1 ;  /* 0x30000002ff027230 */ /* 0x000fe40000004100 */
[--C-:B------:R-:W-:Y:S02]  /*6b70*/  HADD2.F32 R105, -RZ, R106.reuse.H0_H0 ;  /* 0x2000006aff697230 */ /* 0x100fe40000004100 */
        /* <DEDUP_REMOVED lines=8> */
[----:B------:R-:W-:Y:S01]  /*6c00*/  HADD2.F32 R122, -RZ, R122.H1_H1 ;  /* 0x3000007aff7a7230 */ /* 0x000fe20000004100 */
[----:B----4-:R-:W-:Y:S01]  /*6c10*/  UPRMT UR4, UR6, 0x654, UR4 ;  /* 0x0000065406047896 */ /* 0x010fe20008000004 */
[C---:B---3--:R-:W-:Y:S01]  /*6c20*/  FMUL R4, R70.reuse, R4 ;  /* 0x0000000446047220 */ /* 0x048fe20000400000 */
[C---:B------:R-:W-:Y:S01]  /*6c30*/  FMUL R5, R70.reuse, R5 ;  /* 0x0000000546057220 */ /* 0x040fe20000400000 */
[C---:B------:R-:W-:Y:S01]  /*6c40*/  FMUL R8, R70.reuse, R8 ;  /* 0x0000000846087220 */ /* 0x040fe20000400000 */
[C---:B------:R-:W-:Y:S01]  /*6c50*/  FMUL R9, R70.reuse, R9 ;  /* 0x0000000946097220 */ /* 0x040fe20000400000 */
[C---:B------:R-:W-:Y:S01]  /*6c60*/  FFMA R4, R71.reuse, R0, R4 ;  /* 0x0000000047047223 */ /* 0x040fe20000000004 */
[C---:B------:R-:W-:Y:S01]  /*6c70*/  FFMA R5, R71.reuse, R2, R5 ;  /* 0x0000000247057223 */ /* 0x040fe20000000005 */
[C---:B------:R-:W-:Y:S01]  /*6c80*/  FMUL R12, R70.reuse, R12 ;  /* 0x0000000c460c7220 */ /* 0x040fe20000400000 */
[C---:B------:R-:W-:Y:S01]  /*6c90*/  FMUL R13, R70.reuse, R13 ;  /* 0x0000000d460d7220 */ /* 0x040fe20000400000 */
[----:B------:R-:W-:Y:S01]  /*6ca0*/  SYNCS.ARRIVE.TRANS64.RED.A1T0 RZ, [UR4], RZ ;  /* 0x000000ffffff79a7 */ /* 0x000fe20008100404 */
[C---:B------:R-:W-:Y:S01]  /*6cb0*/  FMUL R16, R70.reuse, R16 ;  /* 0x0000001046107220 */ /* 0x040fe20000400000 */
[C---:B------:R-:W-:Y:S01]  /*6cc0*/  FMUL R17, R70.reuse, R17 ;  /* 0x0000001146117220 */ /* 0x040fe20000400000 */
[C---:B------:R-:W-:Y:S01]  /*6cd0*/  FMUL R0, R70.reuse, R20 ;  /* 0x0000001446007220 */ /* 0x040fe20000400000 */
[C---:B------:R-:W-:Y:S01]  /*6ce0*/  FMUL R2, R70.reuse, R21 ;  /* 0x0000001546027220 */ /* 0x040fe20000400000 */
[C---:B------:R-:W-:Y:S01]  /*6cf0*/  FMUL R21, R70.reuse, R28 ;  /* 0x0000001c46157220 */ /* 0x040fe20000400000 */
[--C-:B------:R-:W-:Y:S02]  /*6d00*/  HADD2.F32 R125, -RZ, R126.reuse.H0_H0 ;  /* 0x2000007eff7d7230 */ /* 0x100fe40000004100 */
[C---:B------:R-:W-:Y:S01]  /*6d10*/  FMUL R6, R70.reuse, R6 ;  /* 0x0000000646067220 */ /* 0x040fe20000400000 */
[----:B------:R-:W-:Y:S02]  /*6d20*/  HADD2.F32 R126, -RZ, R126.H1_H1 ;  /* 0x3000007eff7e7230 */ /* 0x000fe40000004100 */
[C---:B------:R-:W-:Y:S01]  /*6d30*/  FMUL R7, R70.reuse, R7 ;  /* 0x0000000746077220 */ /* 0x040fe20000400000 */
[C---:B------:R-:W-:Y:S01]  /*6d40*/  FMUL R10, R70.reuse, R10 ;  /* 0x0000000a460a7220 */ /* 0x040fe20000400000 */
[C---:B------:R-:W-:Y:S01]  /*6d50*/  FFMA R6, R71.reuse, R3, R6 ;  /* 0x0000000347067223 */ /* 0x040fe20000000006 */
[C---:B------:R-:W-:Y:S01]  /*6d60*/  FMUL R11, R70.reuse, R11 ;  /* 0x0000000b460b7220 */ /* 0x040fe20000400000 */
[C---:B------:R-:W-:Y:S01]  /*6d70*/  FFMA R7, R71.reuse, R72, R7 ;  /* 0x0000004847077223 */ /* 0x040fe20000000007 */
[C---:B------:R-:W-:Y:S01]  /*6d80*/  FFMA R8, R71.reuse, R73, R8 ;  /* 0x0000004947087223 */ /* 0x040fe20000000008 */
[C---:B------:R-:W-:Y:S01]  /*6d90*/  FFMA R9, R71.reuse, R74, R9 ;  /* 0x0000004a47097223 */ /* 0x040fe20000000009 */
[C---:B------:R-:W-:Y:S01]  /*6da0*/  FFMA R10, R71.reuse, R75, R10 ;  /* 0x0000004b470a7223 */ /* 0x040fe2000000000a */
[C---:B------:R-:W-:Y:S01]  /*6db0*/  FFMA R11, R71.reuse, R76, R11 ;  /* 0x0000004c470b7223 */ /* 0x040fe2000000000b */
[C---:B------:R-:W-:Y:S01]  /*6dc0*/  FFMA R12, R71.reuse, R77, R12 ;  /* 0x0000004d470c7223 */ /* 0x040fe2000000000c */
[----:B------:R-:W-:Y:S01]  /*6dd0*/  FFMA R13, R71, R78, R13 ;  /* 0x0000004e470d7223 */ /* 0x000fe2000000000d */
[----:B------:R-:W-:Y:S01]  /*6de0*/  F2FP.SATFINITE.E4M3.F32.PACK_AB_MERGE_C R76, R7, R6, RZ ;  /* 0x00000006074c723e */ /* 0x000fe200048070ff */
[--C-:B------:R-:W-:Y:S02]  /*6df0*/  HADD2.F32 R74, -RZ, R129.reuse.H0_H0 ;  /* 0x20000081ff4a7230 */ /* 0x100fe40000004100 */
[C---:B------:R-:W-:Y:S01]  /*6e00*/  FMUL R7, R70.reuse, R24 ;  /* 0x0000001846077220 */ /* 0x040fe20000400000 */
[----:B------:R-:W-:Y:S01]  /*6e10*/  HADD2.F32 R75, -RZ, R129.H1_H1 ;  /* 0x30000081ff4b7230 */ /* 0x000fe20000004100 */
[----:B------:R-:W-:Y:S01]  /*6e20*/  F2FP.SATFINITE.E4M3.F32.PACK_AB_MERGE_C R129, R11, R10, RZ ;  /* 0x0000000a0b81723e */ /* 0x000fe200048070ff */
        /* <DEDUP_REMOVED lines=17> */
[C---:B------:R-:W-:Y:S01]  /*6f40*/  FMUL R3, R70.reuse, R22 ;  /* 0x0000001646037220 */ /* 0x040fe20000400000 */
[----:B------:R-:W-:Y:S01]  /*6f50*/  F2FP.SATFINITE.E4M3.F32.PACK_AB_MERGE_C R18, R19, R18, RZ ;  /* 0x000000121312723e */ /* 0x000fe200048070ff */
[C---:B------:R-:W-:Y:S01]  /*6f60*/  FMUL R22, R70.reuse, R29 ;  /* 0x0000001d46167220 */ /* 0x040fe20000400000 */
[C---:B------:R-:W-:Y:S01]  /*6f70*/  FMUL R29, R70.reuse, R36 ;  /* 0x00000024461d7220 */ /* 0x040fe20000400000 */
[C---:B------:R-:W-:Y:S01]  /*6f80*/  FFMA R3, R71.reuse, R87, R3 ;  /* 0x0000005747037223 */ /* 0x040fe20000000003 */
[C---:B------:R-:W-:Y:S01]  /*6f90*/  FMUL R6, R70.reuse, R23 ;  /* 0x0000001746067220 */ /* 0x040fe20000400000 */
[C---:B------:R-:W-:Y:S01]  /*6fa0*/  FMUL R11, R70.reuse, R26 ;  /* 0x0000001a460b7220 */ /* 0x040fe20000400000 */
[C---:B------:R-:W-:Y:S01]  /*6fb0*/  FMUL R26, R70.reuse, R33 ;  /* 0x00000021461a7220 */ /* 0x040fe20000400000 */
[C---:B------:R-:W-:Y:S01]  /*6fc0*/  FMUL R33, R70.reuse, R40 ;  /* 0x0000002846217220 */ /* 0x040fe20000400000 */
[C---:B------:R-:W-:Y:S01]  /*6fd0*/  FFMA R6, R71.reuse, R88, R6 ;  /* 0x0000005847067223 */ /* 0x040fe20000000006 */
[C---:B------:R-:W-:Y:S01]  /*6fe0*/  FFMA R7, R71.reuse, R89, R7 ;  /* 0x0000005947077223 */ /* 0x040fe20000000007 */
[C---:B------:R-:W-:Y:S01]  /*6ff0*/  FFMA R10, R71.reuse, R90, R10 ;  /* 0x0000005a470a7223 */ /* 0x040fe2000000000a */
[C---:B------:R-:W-:Y:S01]  /*7000*/  FFMA R11, R71.reuse, R91, R11 ;  /* 0x0000005b470b7223 */ /* 0x040fe2000000000b */
[----:B------:R-:W-:Y:S01]  /*7010*/  FMUL R20, R70, R27 ;  /* 0x0000001b46147220 */ /* 0x000fe20000400000 */
[----:B------:R-:W-:Y:S01]  /*7020*/  F2FP.SATFINITE.E4M3.F32.PACK_AB_MERGE_C R3, R6, R3, RZ ;  /* 0x000000030603723e */ /* 0x000fe200048070ff */
[C---:B------:R-:W-:Y:S01]  /*7030*/  FMUL R23, R70.reuse, R30 ;  /* 0x0000001e46177220 */ /* 0x040fe20000400000 */
[C---:B------:R-:W-:Y:S01]  /*7040*/  FMUL R30, R70.reuse, R37 ;  /* 0x00000025461e7220 */ /* 0x040fe20000400000 */
[C---:B------:R-:W-:Y:S01]  /*7050*/  FFMA R20, R71.reuse, R92, R20 ;  /* 0x0000005c47147223 */ /* 0x040fe20000000014 */
[C---:B------:R-:W-:Y:S01]  /*7060*/  FFMA R21, R71.reuse, R93, R21 ;  /* 0x0000005d47157223 */ /* 0x040fe20000000015 */
[C---:B------:R-:W-:Y:S01]  /*7070*/  FFMA R22, R71.reuse, R94, R22 ;  /* 0x0000005e47167223 */ /* 0x040fe20000000016 */
[C---:B------:R-:W-:Y:S01]  /*7080*/  FFMA R23, R71.reuse, R95, R23 ;  /* 0x0000005f47177223 */ /* 0x040fe20000000017 */
[C---:B------:R-:W-:Y:S01]  /*7090*/  FMUL R37, R70.reuse, R44 ;  /* 0x0000002c46257220 */ /* 0x040fe20000400000 */
        /* <DEDUP_REMOVED lines=11> */
[----:B------:R-:W-:Y:S01]  /*7150*/  FMUL R38, R70, R45 ;  /* 0x0000002d46267220 */ /* 0x000fe20000400000 */
[C---:B------:R-:W-:Y:S01]  /*7160*/  FFMA R28, R71.reuse, R100, R28 ;  /* 0x00000064471c7223 */ /* 0x040fe2000000001c */
[----:B------:R-:W-:Y:S01]  /*7170*/  F2FP.SATFINITE.E4M3.F32.PACK_AB_MERGE_C R6, R22, R21, R6 ;  /* 0x000000151606723e */ /* 0x000fe20004807006 */
[C---:B------:R-:W-:Y:S01]  /*7180*/  FFMA R29, R71.reuse, R101, R29 ;  /* 0x00000065471d7223 */ /* 0x040fe2000000001d */
[C---:B------:R-:W-:Y:S01]  /*7190*/  FFMA R30, R71.reuse, R102, R30 ;  /* 0x00000066471e7223 */ /* 0x040fe2000000001e */
[----:B------:R-:W-:Y:S01]  /*71a0*/  FFMA R31, R71, R103, R31 ;  /* 0x00000067471f7223 */ /* 0x000fe2000000001f */
[C---:B------:R-:W-:Y:S01]  /*71b0*/  FMUL R45, R70.reuse, R52 ;  /* 0x00000034462d7220 */ /* 0x040fe20000400000 */
[C---:B------:R-:W-:Y:S01]  /*71c0*/  FMUL R52, R70.reuse, R59 ;  /* 0x0000003b46347220 */ /* 0x040fe20000400000 */
[C---:B------:R-:W-:Y:S01]  /*71d0*/  FMUL R59, R70.reuse, R66 ;  /* 0x00000042463b7220 */ /* 0x040fe20000400000 */
[----:B------:R-:W-:Y:S01]  /*71e0*/  F2FP.SATFINITE.E4M3.F32.PACK_AB_MERGE_C R66, R13, R12, R14 ;  /* 0x0000000c0d42723e */ /* 0x000fe2000480700e */
[C---:B------:R-:W-:Y:S01]  /*71f0*/  FMUL R32, R70.reuse, R39 ;  /* 0x0000002746207220 */ /* 0x040fe20000400000 */
[--C-:B------:R-:W-:Y:S02]  /*7200*/  HADD2.F32 R107, -RZ, R108.reuse.H0_H0 ;  /* 0x2000006cff6b7230 */ /* 0x100fe40000004100 */
[C---:B------:R-:W-:Y:S01]  /*7210*/  FMUL R35, R70.reuse, R42 ;  /* 0x0000002a46237220 */ /* 0x040fe20000400000 */
[----:B------:R-:W-:Y:S02]  /*7220*/  HADD2.F32 R108, -RZ, R108.H1_H1 ;  /* 0x3000006cff6c7230 */ /* 0x000fe40000004100 */
[C---:B------:R-:W-:Y:S01]  /*7230*/  FFMA R32, R71.reuse, R104, R32 ;  /* 0x0000006847207223 */ /* 0x040fe20000000020 */
[----:B------:R-:W-:Y:S01]  /*7240*/  FMUL R36, R70, R43 ;  /* 0x0000002b46247220 */ /* 0x000fe20000400000 */
[C---:B------:R-:W-:Y:S01]  /*7250*/  FFMA R33, R71.reuse, R105, R33 ;  /* 0x0000006947217223 */ /* 0x040fe20000000021 */
[C---:B------:R-:W-:Y:S01]  /*7260*/  FFMA R34, R71.reuse, R106, R34 ;  /* 0x0000006a47227223 */ /* 0x040fe20000000022 */
[--C-:B------:R-:W-:Y:S01]  /*7270*/  HADD2.F32 R111, -RZ, R112.reuse.H0_H0 ;  /* 0x20000070ff6f7230 */ /* 0x100fe20000004100 */
[----:B------:R-:W-:Y:S01]  /*7280*/  F2FP.SATFINITE.E4M3.F32.PACK_AB_MERGE_C R32, R32, R31, RZ ;  /* 0x0000001f2020723e */ /* 0x000fe200048070ff */
[C---:B------:R-:W-:Y:S01]  /*7290*/  FFMA R35, R71.reuse, R107, R35 ;  /* 0x0000006b47237223 */ /* 0x040fe20000000023 */
[----:B------:R-:W-:Y:S02]  /*72a0*/  HADD2.F32 R112, -RZ, R112.H1_H1 ;  /* 0x30000070ff707230 */ /* 0x000fe40000004100 */
[----:B------:R-:W-:Y:S01]  /*72b0*/  FMUL R39, R70, R46 ;  /* 0x0000002e46277220 */ /* 0x000fe20000400000 */
[----:B------:R-:W-:Y:S01]  /*72c0*/  F2FP.SATFINITE.E4M3.F32.PACK_AB_MERGE_C R32, R30, R29, R32 ;  /* 0x0000001d1e20723e */ /* 0x000fe20004807020 */
[C---:B------:R-:W-:Y:S01]  /*72d0*/  FFMA R36, R71.reuse, R108, R36 ;  /* 0x0000006c47247223 */ /* 0x040fe20000000024 */
[C---:B------:R-:W-:Y:S01]  /*72e0*/  FMUL R40, R70.reuse, R47 ;  /* 0x0000002f46287220 */ /* 0x040fe20000400000 */
[C---:B------:R-:W-:Y:S01]  /*72f0*/  FFMA R37, R71.reuse, R109, R37 ;  /* 0x0000006d47257223 */ /* 0x040fe20000000025 */
[C---:B------:R-:W-:Y:S01]  /*7300*/  FFMA R38, R71.reuse, R110, R38 ;  /* 0x0000006e47267223 */ /* 0x040fe20000000026 */
[C---:B------:R-:W-:Y:S01]  /*7310*/  FMUL R42, R70.reuse, R49 ;  /* 0x00000031462a7220 */ /* 0x040fe20000400000 */
[--C-:B------:R-:W-:Y:S02]  /*7320*/  HADD2.F32 R115, -RZ, R116.reuse.H0_H0 ;  /* 0x20000074ff737230 */ /* 0x100fe40000004100 */
[C---:B------:R-:W-:Y:S01]  /*7330*/  FFMA R39, R71.reuse, R111, R39 ;  /* 0x0000006f47277223 */ /* 0x040fe20000000027 */
[----:B------:R-:W-:Y:S02]  /*7340*/  HADD2.F32 R116, -RZ, R116.H1_H1 ;  /* 0x30000074ff747230 */ /* 0x000fe40000004100 */
[C---:B------:R-:W-:Y:S01]  /*7350*/  FMUL R43, R70.reuse, R50 ;  /* 0x00000032462b7220 */ /* 0x040fe20000400000 */
[C---:B------:R-:W-:Y:S01]  /*7360*/  FFMA R40, R71.reuse, R112, R40 ;  /* 0x0000007047287223 */ /* 0x040fe20000000028 */
[C---:B------:R-:W-:Y:S01]  /*7370*/  FMUL R44, R70.reuse, R51 ;  /* 0x00000033462c7220 */ /* 0x040fe20000400000 */
[C---:B------:R-:W-:Y:S01]  /*7380*/  FFMA R41, R71.reuse, R113, R41 ;  /* 0x0000007147297223 */ /* 0x040fe20000000029 */
[C---:B------:R-:W-:Y:S01]  /*7390*/  FMUL R50, R70.reuse, R57 ;  /* 0x0000003946327220 */ /* 0x040fe20000400000 */
[C---:B------:R-:W-:Y:S01]  /*73a0*/  FMUL R57, R70.reuse, R64 ;  /* 0x0000004046397220 */ /* 0x040fe20000400000 */
[----:B------:R-:W-:Y:S01]  /*73b0*/  FFMA R42, R71, R114, R42 ;  /* 0x00000072472a7223 */ /* 0x000fe2000000002a */
[C---:B------:R-:W-:Y:S01]  /*73c0*/  FMUL R46, R70.reuse, R53 ;  /* 0x00000035462e7220 */ /* 0x040fe20000400000 */
[--C-:B------:R-:W-:Y:S01]  /*73d0*/  HADD2.F32 R119, -RZ, R120.reuse.H0_H0 ;  /* 0x20000078ff777230 */ /* 0x100fe20000004100 */
[----:B------:R-:W-:Y:S01]  /*73e0*/  F2FP.SATFINITE.E4M3.F32.PACK_AB_MERGE_C R64, R5, R4, R76 ;  /* 0x000000040540723e */ /* 0x000fe2000480704c */
[C---:B------:R-:W-:Y:S01]  /*73f0*/  FMUL R51, R70.reuse, R58 ;  /* 0x0000003a46337220 */ /* 0x040fe20000400000 */
[C---:B------:R-:W-:Y:S01]  /*7400*/  FMUL R53, R70.reuse, R60 ;  /* 0x0000003c46357220 */ /* 0x040fe20000400000 */
[C---:B------:R-:W-:Y:S01]  /*7410*/  FFMA R43, R71.reuse, R115, R43 ;  /* 0x00000073472b7223 */ /* 0x040fe2000000002b */
[----:B------:R-:W-:Y:S02]  /*7420*/  HADD2.F32 R120, -RZ, R120.H1_H1 ;  /* 0x30000078ff787230 */ /* 0x000fe40000004100 */
[C---:B------:R-:W-:Y:S01]  /*7430*/  FMUL R47, R70.reuse, R54 ;  /* 0x00000036462f7220 */ /* 0x040fe20000400000 */
[C---:B------:R-:W-:Y:S01]  /*7440*/  FMUL R58, R70.reuse, R65 ;  /* 0x00000041463a7220 */ /* 0x040fe20000400000 */
[----:B------:R-:W-:Y:S01]  /*7450*/  FMUL R60, R70, R67 ;  /* 0x00000043463c7220 */ /* 0x000fe20000400000 */
[----:B------:R-:W-:Y:S01]  /*7460*/  F2FP.SATFINITE.E4M3.F32.PACK_AB_MERGE_C R5, R20, R11, RZ ;  /* 0x0000000b1405723e */ /* 0x000fe200048070ff */
[----:B------:R-:W-:Y:S01]  /*7470*/  FFMA R44, R71, R116, R44 ;  /* 0x00000074472c7223 */ /* 0x000fe2000000002c */
[C---:B------:R-:W-:Y:S01]  /*7480*/  FMUL R48, R70.reuse, R55 ;  /* 0x0000003746307220 */ /* 0x040fe20000400000 */
[----:B------:R-:W-:Y:S01]  /*7490*/  F2FP.SATFINITE.E4M3.F32.PACK_AB_MERGE_C R65, R9, R8, R129 ;  /* 0x000000080941723e */ /* 0x000fe20004807081 */
[----:B------:R-:W-:Y:S01]  /*74a0*/  FFMA R45, R71, R117, R45 ;  /* 0x00000075472d7223 */ /* 0x000fe2000000002d */
[----:B------:R-:W-:Y:S01]  /*74b0*/  F2FP.SATFINITE.E4M3.F32.PACK_AB_MERGE_C R67, R17, R16, R18 ;  /* 0x000000101143723e */ /* 0x000fe20004807012 */
[----:B------:R-:W-:Y:S01]  /*74c0*/  FMUL R49, R70, R56 ;  /* 0x0000003846317220 */ /* 0x000fe20000400000 */
[C---:B------:R-:W-:Y:S01]  /*74d0*/  FFMA R46, R71.reuse, R118, R46 ;  /* 0x00000076472e7223 */ /* 0x040fe2000000002e */
[--C-:B------:R-:W-:Y:S02]  /*74e0*/  HADD2.F32 R123, -RZ, R124.reuse.H0_H0 ;  /* 0x2000007cff7b7230 */ /* 0x100fe40000004100 */
[C---:B------:R-:W-:Y:S01]  /*74f0*/  FFMA R47, R71.reuse, R119, R47 ;  /* 0x00000077472f7223 */ /* 0x040fe2000000002f */
[----:B------:R1:W-:Y:S01]  /*7500*/  STS.128 [R138+UR43+0x2200], R64 ;  /* 0x002200408a007988 */ /* 0x0003e20008000c2b */
[----:B------:R-:W-:Y:S01]  /*7510*/  HADD2.F32 R124, -RZ, R124.H1_H1 ;  /* 0x3000007cff7c7230 */ /* 0x000fe20000004100 */
[----:B------:R-:W-:Y:S01]  /*7520*/  F2FP.SATFINITE.E4M3.F32.PACK_AB_MERGE_C R5, R10, R7, R5 ;  /* 0x000000070a05723e */ /* 0x000fe20004807005 */
[C---:B------:R-:W-:Y:S01]  /*7530*/  FFMA R48, R71.reuse, R120, R48 ;  /* 0x0000007847307223 */ /* 0x040fe20000000030 */
[----:B------:R-:W-:Y:S01]  /*7540*/  F2FP.SATFINITE.E4M3.F32.PACK_AB_MERGE_C R7, R28, R27, RZ ;  /* 0x0000001b1c07723e */ /* 0x000fe200048070ff */
        /* <DEDUP_REMOVED lines=8> */
[----:B------:R-:W-:Y:S01]  /*75d0*/  FMUL R56, R70, R63 ;  /* 0x0000003f46387220 */ /* 0x000fe20000400000 */
[----:B------:R-:W-:Y:S01]  /*75e0*/  F2FP.SATFINITE.E4M3.F32.PACK_AB_MERGE_C R4, R2, R0, R3 ;  /* 0x000000000204723e */ /* 0x000fe20004807003 */
[C---:B------:R-:W-:Y:S01]  /*75f0*/  FFMA R53, R71.reuse, R125, R53 ;  /* 0x0000007d47357223 */ /* 0x040fe20000000035 */
[----:B------:R-:W-:Y:S01]  /*7600*/  F2FP.SATFINITE.E4M3.F32.PACK_AB_MERGE_C R7, R26, R25, R7 ;  /* 0x000000191a07723e */ /* 0x000fe20004807007 */
[C---:B------:R-:W-:Y:S01]  /*7610*/  FFMA R54, R71.reuse, R126, R54 ;  /* 0x0000007e47367223 */ /* 0x040fe20000000036 */
[C---:B------:R-:W-:Y:S01]  /*7620*/  FFMA R55, R71.reuse, R127, R55 ;  /* 0x0000007f47377223 */ /* 0x040fe20000000037 */
[----:B------:R-:W-:Y:S01]  /*7630*/  F2FP.SATFINITE.E4M3.F32.PACK_AB_MERGE_C R35, R36, R35, RZ ;  /* 0x000000232423723e */ /* 0x000fe200048070ff */
[C---:B------:R-:W-:Y:S01]  /*7640*/  FFMA R56, R71.reuse, R128, R56 ;  /* 0x0000008047387223 */ /* 0x040fe20000000038 */
[----:B------:R1:W-:Y:S01]  /*7650*/  STS.128 [R137+0x2010], R4 ;  /* 0x0020100489007388 */ /* 0x0003e20000000c00 */
[----:B------:R-:W-:Y:S01]  /*7660*/  F2FP.SATFINITE.E4M3.F32.PACK_AB_MERGE_C R39, R40, R39, RZ ;  /* 0x000000272827723e */ /* 0x000fe200048070ff */
[C---:B------:R-:W-:Y:S01]  /*7670*/  FFMA R57, R71.reuse, R72, R57 ;  /* 0x0000004847397223 */ /* 0x040fe20000000039 */
[----:B------:R-:W-:Y:S01]  /*7680*/  F2FP.SATFINITE.E4M3.F32.PACK_AB_MERGE_C R43, R44, R43, RZ ;  /* 0x0000002b2c2b723e */ /* 0x000fe200048070ff */
[C---:B------:R-:W-:Y:S01]  /*7690*/  FFMA R58, R71.reuse, R73, R58 ;  /* 0x00000049473a7223 */ /* 0x040fe2000000003a */
[C---:B------:R-:W-:Y:S01]  /*76a0*/  FFMA R59, R71.reuse, R74, R59 ;  /* 0x0000004a473b7223 */ /* 0x040fe2000000003b */
[----:B------:R-:W-:Y:S01]  /*76b0*/  F2FP.SATFINITE.E4M3.F32.PACK_AB_MERGE_C R33, R34, R33, R35 ;  /* 0x000000212221723e */ /* 0x000fe20004807023 */
[----:B------:R-:W-:Y:S01]  /*76c0*/  FFMA R60, R71, R75, R60 ;  /* 0x0000004b473c7223 */ /* 0x000fe2000000003c */
[----:B------:R-:W-:Y:S02]  /*76d0*/  F2FP.SATFINITE.E4M3.F32.PACK_AB_MERGE_C R34, R38, R37, R39 ;  /* 0x000000252622723e */ /* 0x000fe40004807027 */
[----:B------:R-:W-:Y:S02]  /*76e0*/  F2FP.SATFINITE.E4M3.F32.PACK_AB_MERGE_C R35, R42, R41, R43 ;  /* 0x000000292a23723e */ /* 0x000fe4000480702b */
[----:B------:R-:W-:Y:S02]  /*76f0*/  F2FP.SATFINITE.E4M3.F32.PACK_AB_MERGE_C R51, R52, R51, RZ ;  /* 0x000000333433723e */ /* 0x000fe400048070ff */
[----:B------:R-:W-:Y:S01]  /*7700*/  F2FP.SATFINITE.E4M3.F32.PACK_AB_MERGE_C R48, R48, R47, RZ ;  /* 0x0000002f3030723e */ /* 0x000fe200048070ff */
[----:B------:R1:W-:Y:S01]  /*7710*/  STS.128 [R146+0x2020], R32 ;  /* 0x0020202092007388 */ /* 0x0003e20000000c00 */
[----:B------:R-:W-:Y:S02]  /*7720*/  F2FP.SATFINITE.E4M3.F32.PACK_AB_MERGE_C R55, R56, R55, RZ ;  /* 0x000000373837723e */ /* 0x000fe400048070ff */
[----:B------:R-:W-:Y:S02]  /*7730*/  F2FP.SATFINITE.E4M3.F32.PACK_AB_MERGE_C R59, R60, R59, RZ ;  /* 0x0000003b3c3b723e */ /* 0x000fe400048070ff */
[----:B------:R-:W-:Y:S02]  /*7740*/  F2FP.SATFINITE.E4M3.F32.PACK_AB_MERGE_C R49, R50, R49, R51 ;  /* 0x000000313231723e */ /* 0x000fe40004807033 */
[----:B------:R-:W-:Y:S02]  /*7750*/  F2FP.SATFINITE.E4M3.F32.PACK_AB_MERGE_C R48, R46, R45, R48 ;  /* 0x0000002d2e30723e */ /* 0x000fe40004807030 */
[----:B------:R-:W-:Y:S02]  /*7760*/  F2FP.SATFINITE.E4M3.F32.PACK_AB_MERGE_C R50, R54, R53, R55 ;  /* 0x000000353632723e */ /* 0x000fe40004807037 */
[----:B------:R-:W-:Y:S05]  /*7770*/  F2FP.SATFINITE.E4M3.F32.PACK_AB_MERGE_C R51, R58, R57, R59 ;  /* 0x000000393a33723e */ /* 0x000fea000480703b */
[----:B------:R1:W-:Y:S01]  /*7780*/  STS.128 [R145+0x2030], R48 ;  /* 0x0020303091007388 */ /* 0x0003e20000000c00 */
[----:B------:R-:W-:Y:S01]  /*7790*/  @!PT LDS RZ, [RZ] ;  /* 0x00000000fffff984 */ /* 0x000fe20000000800 */
[----:B------:R-:W-:Y:S01]  /*77a0*/  @!PT LDS RZ, [RZ] ;  /* 0x00000000fffff984 */ /* 0x000fe20000000800 */
[----:B------:R-:W-:Y:S01]  /*77b0*/  @!PT LDS RZ, [RZ] ;  /* 0x00000000fffff984 */ /* 0x000fe20000000800 */
[----:B------:R-:W-:Y:S01]  /*77c0*/  @!PT LDS RZ, [RZ] ;  /* 0x00000000fffff984 */ /* 0x000fe20000000800 */
[----:B------:R3:W-:Y:S07]  /*77d0*/  MEMBAR.ALL.CTA ;  /* 0x0000000000007992 */ /* 0x0007ee0000008000 */
[----:B---3--:R-:W3:Y:S02]  /*77e0*/  FENCE.VIEW.ASYNC.S ;  /* 0x00000000000073c6 */ /* 0x008ee40000000000 */
[----:B---3--:R-:W-:Y:S06]  /*77f0*/  BAR.SYNC.DEFER_BLOCKING 0x1, 0x80 ;  /* 0x0042000000007b1d */ /* 0x008fec0000010000 */
[----:B------:R-:W-:Y:S05]  /*7800*/  @P0 BRA `(.L_x_99) ;  /* 0x0000000000880947 */ /* 0x000fea0003800000 */
[----:B------:R-:W3:Y:S01]  /*7810*/  LDCU.128 UR12, c[0x0][0xb90] ;  /* 0x00017200ff0c77ac */ /* 0x000ee20008000c00 */
[----:B------:R-:W4:Y:S01]  /*7820*/  LDCU UR18, c[0x0][0xba0] ;  /* 0x00017400ff1277ac */ /* 0x000f220008000800 */
[----:B------:R-:W-:Y:S02]  /*7830*/  USHF.L.U32 UR10, UR44, 0x7, URZ ;  /* 0x000000072c0a7899 */ /* 0x000fe400080006ff */
[----:B------:R-:W-:Y:S02]  /*7840*/  UISETP.NE.AND UP0, UPT, UR60, 0x1, UPT ;  /* 0x000000013c00788c */ /* 0x000fe4000bf05270 */
[----:B------:R-:W-:Y:S01]  /*7850*/  UIMAD.WIDE.U32 UR4, UR10, UR61, URZ ;  /* 0x0000003d0a0472a5 */ /* 0x000fe2000f8e00ff */
[----:B------:R-:W5:Y:S01]  /*7860*/  LDCU.64 UR16, c[0x0][0x348] ;  /* 0x00006900ff1077ac */ /* 0x000f620008000a00 */
[----:B------:R-:W-:Y:S02]  /*7870*/  UIADD3 UR8, UPT, UPT, UR43, 0x2200, URZ ;  /* 0x000022002b087890 */ /* 0x000fe4000fffe0ff */
[----:B---3--:R-:W-:Y:S02]  /*7880*/  UISETP.NE.AND UP1, UPT, UR14, 0x1, UPT ;  /* 0x000000010e00788c */ /* 0x008fe4000bf25270 */
[----:B------:R-:W-:Y:S02]  /*7890*/  USHF.L.U32 UR9, UR45, 0x6, URZ ;  /* 0x000000062d097899 */ /* 0x000fe400080006ff */
[----:B------:R-:W-:Y:S01]  /*78a0*/  MOV R147, UR8 ;  /* 0x0000000800937c02 */ /* 0x000fe20008000f00 */
[----:B------:R-:W-:Y:S02]  /*78b0*/  UMOV UR4, UR5 ;  /* 0x0000000500047c82 */ /* 0x000fe40008000000 */
[----:B------:R-:W-:Y:S01]  /*78c0*/  USHF.R.U32.HI UR4, URZ, UR62, UR4 ;  /* 0x0000003eff047299 */ /* 0x000fe20008011604 */
[----:B------:R-:W-:Y:S03]  /*78d0*/  R2UR UR8, R147 ;  /* 0x00000000930872ca */ /* 0x000fe600000e0000 */
[----:B------:R-:W-:Y:S02]  /*78e0*/  USEL UR11, UR10, UR4, !UP0 ;  /* 0x000000040a0b7287 */ /* 0x000fe4000c000000 */
[----:B------:R-:W-:Y:S02]  /*78f0*/  UISETP.NE.AND UP0, UPT, UR63, 0x1, UPT ;  /* 0x000000013f00788c */ /* 0x000fe4000bf05270 */
[----:B------:R-:W-:Y:S07]  /*7900*/  UIMAD.WIDE.U32 UR4, UR11, UR12, URZ ;  /* 0x0000000c0b0472a5 */ /* 0x000fee000f8e00ff */
[----:B------:R-:W-:Y:S02]  /*7910*/  UMOV UR4, UR5 ;  /* 0x0000000500047c82 */ /* 0x000fe40008000000 */
[----:B------:R-:W-:Y:S04]  /*7920*/  USHF.R.U32.HI UR4, URZ, UR13, UR4 ;  /* 0x0000000dff047299 */ /* 0x000fe80008011604 */
[----:B------:R-:W-:Y:S02]  /*7930*/  USEL UR12, UR11, UR4, !UP0 ;  /* 0x000000040b0c7287 */ /* 0x000fe4000c000000 */
[----:B-----5:R-:W-:Y:S02]  /*7940*/  UIADD3 UR4, UP0, UPT, UR16, 0x780, URZ ;  /* 0x0000078010047890 */ /* 0x020fe4000ff1e0ff */
[----:B------:R-:W-:Y:S07]  /*7950*/  UIMAD.WIDE.U32 UR6, UR12, UR15, URZ ;  /* 0x0000000f0c0672a5 */ /* 0x000fee000f8e00ff */
[----:B------:R-:W-:Y:S01]  /*7960*/  UMOV UR5, UR7 ;  /* 0x0000000700057c82 */ /* 0x000fe20008000000 */
[----:B------:R-:W-:Y:S02]  /*7970*/  UIADD3 UR7, UPT, UPT, -UR11, URZ, URZ ;  /* 0x000000ff0b077290 */ /* 0x000fe4000fffe1ff */
[----:B----4-:R-:W-:Y:S02]  /*7980*/  USHF.R.U32.HI UR5, URZ, UR18, UR5 ;  /* 0x00000012ff057299 */ /* 0x010fe40008011605 */
[----:B------:R-:W-:Y:S02]  /*7990*/  UIMAD UR10, UR60, UR7, UR10 ;  /* 0x000000073c0a72a4 */ /* 0x000fe4000f8e020a */
[----:B------:R-:W-:Y:S02]  /*79a0*/  USEL UR13, UR12, UR5, !UP1 ;  /* 0x000000050c0d7287 */ /* 0x000fe4000c800000 */
[----:B------:R-:W-:Y:S02]  /*79b0*/  UIADD3 UR5, UPT, UPT, -UR12, URZ, URZ ;  /* 0x000000ff0c057290 */ /* 0x000fe4000fffe1ff */
[----:B------:R-:W-:Y:S02]  /*79c0*/  UIADD3 UR6, UPT, UPT, -UR13, URZ, URZ ;  /* 0x000000ff0d067290 */ /* 0x000fe4000fffe1ff */
[----:B------:R-:W-:Y:S02]  /*79d0*/  UIMAD UR11, UR63, UR5, UR11 ;  /* 0x000000053f0b72a4 */ /* 0x000fe4000f8e020b */
[----:B------:R-:W-:Y:S02]  /*79e0*/  UIMAD UR12, UR14, UR6, UR12 ;  /* 0x000000060e0c72a4 */ /* 0x000fe4000f8e020c */
[----:B------:R-:W-:Y:S09]  /*79f0*/  UIADD3.X UR5, UPT, UPT, URZ, UR17, URZ, UP0, !UPT ;  /* 0x00000011ff057290 */ /* 0x000ff200087fe4ff */
[----:B------:R3:W-:Y:S01]  /*7a00*/  UTMASTG.5D.IM2COL [UR8], [UR4] ;  /* 0x00000008040073b5 */ /* 0x0007e20008060000 */
[----:B------:R0:W-:Y:S01]  /*7a10*/  UTMACMDFLUSH ;  /* 0x00000000000079b7 */ /* 0x0001e20000000000 */
[----:B---3--:R-:W-:Y:S04]  /*7a20*/  DEPBAR.LE SB0, 0x0 ;  /* 0x000080000000791a */ /* 0x008fe80000000000 */
.L_x_99:
[----:B------:R-:W-:Y:S05]  /*7a30*/  BSYNC.RECONVERGENT B0 ;  /* 0x0000000000007941 */ /* 0x000fea0003800200 */
.L_x_98:
[----:B------:R-:W-:Y:S01]  /*7a40*/  R2UR UR5, R131 ;  /* 0x00000000830572ca */ /* 0x000fe200000e0000 */
[----:B------:R-:W-:Y:S01]  /*7a50*/  BAR.SYNC.DEFER_BLOCKING 0x1, 0x80 ;  /* 0x0042000000007b1d */ /* 0x000fe20000010000 */
[----:B------:R-:W-:Y:S01]  /*7a60*/  R2UR UR4, R132 ;  /* 0x00000000840472ca */ /* 0x000fe200000e0000 */
[----:B------:R-:W-:Y:S01]  /*7a70*/  UISETP.NE.AND UP0, UPT, UR46, URZ, UPT ;  /* 0x000000ff2e00728c */ /* 0x000fe2000bf05270 */
[C---:B------:R-:W-:Y:S01]  /*7a80*/  ISETP.NE.AND P0, PT, R68.reuse, 0x2, PT ;  /* 0x000000024400780c */ /* 0x040fe20003f05270 */
[----:B------:R-:W-:Y:S01]  /*7a90*/  IMAD.MOV.U32 R16, RZ, RZ, R144 ;  /* 0x000000ffff107224 */ /* 0x000fe200078e0090 */
[----:B------:R-:W-:Y:S02]  /*7aa0*/  LOP3.LUT R135, R135, 0x1, RZ, 0x3c, !PT ;  /* 0x0000000187877812 */ /* 0x000fe400078e3cff */
[----:B------:R-:W-:Y:S02]  /*7ab0*/  SEL R0, RZ, 0x1, P0 ;  /* 0x00000001ff007807 */ /* 0x000fe40000000000 */
[----:B------:R-:W-:Y:S02]  /*7ac0*/  SEL R68, R68, RZ, P0 ;  /* 0x000000ff44447207 */ /* 0x000fe40000000000 */
[----:B------:R-:W-:Y:S01]  /*7ad0*/  LOP3.LUT R136, R136, R0, RZ, 0x3c, !PT ;  /* 0x0000000088887212 */ /* 0x000fe200078e3cff */
[----:B------:R-:W-:Y:S02]  /*7ae0*/  UIADD3 UR45, UPT, UPT, UR36, UR5, URZ ;  /* 0x00000005242d7290 */ /* 0x000fe4000fffe0ff */
[----:B------:R-:W-:Y:S01]  /*7af0*/  UIADD3 UR44, UPT, UPT, UR37, UR4, URZ ;  /* 0x00000004252c7290 */ /* 0x000fe2000fffe0ff */
[----:B------:R-:W-:Y:S11]  /*7b00*/  BRA.U UP0, `(.L_x_100) ;  /* 0xffffffd900c07547 */ /* 0x000ff6000b83ffff */
[----:B------:R-:W-:Y:S05]  /*7b10*/  EXIT ;  /* 0x000000000000794d */ /* 0x000fea0003800000 */
.L_x_20:
[----:B------:R-:W-:Y:S07]  /*7b20*/  MOV R0, UR9 ;  /* 0x0000000900007c02 */ /* 0x000fee0008000f00 */
.L_x_101:
[----:B--2---:R2:W3:Y:S02]  /*7b30*/  SYNCS.PHASECHK.TRANS64.TRYWAIT P0, [R0+URZ+0x88], R4 ;  /* 0x00008804000075a7 */ /* 0x0044e400080011ff */
[----:B---3--:R-:W-:Y:S05]  /*7b40*/  @!P0 NANOSLEEP.SYNCS 0x989680 ;  /* 0x009896800000895d */ /* 0x008fea0003900000 */
[----:B------:R-:W3:Y:S02]  /*7b50*/  @!P0 SYNCS.PHASECHK.TRANS64 P0, [R0+URZ+0x88], R4 ;  /* 0x00008804000085a7 */ /* 0x000ee400080010ff */
[----:B---3--:R-:W-:Y:S05]  /*7b60*/  @!P0 BRA `(.L_x_101) ;  /* 0xfffffffc00f08947 */ /* 0x008fea000383ffff */
[----:B------:R-:W-:Y:S05]  /*7b70*/  BRA `(.L_x_19) ;  /* 0xffffff9c00a07947 */ /* 0x000fea000383ffff */
.L_x_26:
[----:B------:R-:W-:Y:S07]  /*7b80*/  MOV R0, UR9 ;  /* 0x0000000900007c02 */ /* 0x000fee0008000f00 */
.L_x_102:
[----:B--2---:R2:W4:Y:S02]  /*7b90*/  SYNCS.PHASECHK.TRANS64.TRYWAIT P0, [R0+URZ+0x88], R4 ;  /* 0x00008804000075a7 */ /* 0x00452400080011ff */
[----:B----4-:R-:W-:Y:S05]  /*7ba0*/  @!P0 NANOSLEEP.SYNCS 0x989680 ;  /* 0x009896800000895d */ /* 0x010fea0003900000 */
[----:B------:R-:W4:Y:S02]  /*7bb0*/  @!P0 SYNCS.PHASECHK.TRANS64 P0, [R0+URZ+0x88], R4 ;  /* 0x00008804000085a7 */ /* 0x000f2400080010ff */
[----:B----4-:R-:W-:Y:S05]  /*7bc0*/  @!P0 BRA `(.L_x_102) ;  /* 0xfffffffc00f08947 */ /* 0x010fea000383ffff */
[----:B------:R-:W-:Y:S05]  /*7bd0*/  BRA `(.L_x_25) ;  /* 0xffffffa400307947 */ /* 0x000fea000383ffff */
.L_x_30:
[----:B-1----:R-:W-:-:S07]  /*7be0*/  MOV R0, UR30 ;  /* 0x0000001e00007c02 */ /* 0x002fce0008000f00 */
.L_x_103:
[----:B-1----:R1:W2:Y:S02]  /*7bf0*/  SYNCS.PHASECHK.TRANS64.TRYWAIT P0, [R0+URZ+0x130], R3 ;  /* 0x00013003000075a7 */ /* 0x0022a400080011ff */
[----:B--2---:R-:W-:Y:S05]  /*7c00*/  @!P0 NANOSLEEP.SYNCS 0x989680 ;  /* 0x009896800000895d */ /* 0x004fea0003900000 */
[----:B------:R-:W2:Y:S02]  /*7c10*/  @!P0 SYNCS.PHASECHK.TRANS64 P0, [R0+URZ+0x130], R3 ;  /* 0x00013003000085a7 */ /* 0x000ea400080010ff */
[----:B--2---:R-:W-:Y:S05]  /*7c20*/  @!P0 BRA `(.L_x_103) ;  /* 0xfffffffc00f08947 */ /* 0x004fea000383ffff */
[----:B------:R-:W-:Y:S05]  /*7c30*/  BRA `(.L_x_104) ;  /* 0xffffffa800007947 */ /* 0x000fea000383ffff */
.L_x_34:
[----:B------:R-:W-:-:S07]  /*7c40*/  MOV R0, UR4 ;  /* 0x0000000400007c02 */ /* 0x000fce0008000f00 */
.L_x_105:
[----:B-1----:R1:W2:Y:S02]  /*7c50*/  SYNCS.PHASECHK.TRANS64.TRYWAIT P0, [R0+URZ], R2 ;  /* 0x00000002000075a7 */ /* 0x0022a400080011ff */
[----:B--2---:R-:W-:Y:S05]  /*7c60*/  @!P0 NANOSLEEP.SYNCS 0x989680 ;  /* 0x009896800000895d */ /* 0x004fea0003900000 */
[----:B------:R-:W2:Y:S02]  /*7c70*/  @!P0 SYNCS.PHASECHK.TRANS64 P0, [R0+URZ], R2 ;  /* 0x00000002000085a7 */ /* 0x000ea400080010ff */
[----:B--2---:R-:W-:Y:S05]  /*7c80*/  @!P0 BRA `(.L_x_105) ;  /* 0xfffffffc00f08947 */ /* 0x004fea000383ffff */
[----:B------:R-:W-:Y:S05]  /*7c90*/  BRA `(.L_x_106) ;  /* 0xffffffac00987947 */ /* 0x000fea000383ffff */
.L_x_35:
[----:B------:R-:W-:-:S07]  /*7ca0*/  MOV R0, UR5 ;  /* 0x0000000500007c02 */ /* 0x000fce0008000f00 */
.L_x_107:
[----:B-1----:R1:W2:Y:S02]  /*7cb0*/  SYNCS.PHASECHK.TRANS64.TRYWAIT P0, [R0+URZ], R2 ;  /* 0x00000002000075a7 */ /* 0x0022a400080011ff */
[----:B--2---:R-:W-:Y:S05]  /*7cc0*/  @!P0 NANOSLEEP.SYNCS 0x989680 ;  /* 0x009896800000895d */ /* 0x004fea0003900000 */
[----:B------:R-:W2:Y:S02]  /*7cd0*/  @!P0 SYNCS.PHASECHK.TRANS64 P0, [R0+URZ], R2 ;  /* 0x00000002000085a7 */ /* 0x000ea400080010ff */
[----:B--2---:R-:W-:Y:S05]  /*7ce0*/  @!P0 BRA `(.L_x_107) ;  /* 0xfffffffc00f08947 */ /* 0x004fea000383ffff */
[----:B------:R-:W-:Y:S05]  /*7cf0*/  BRA `(.L_x_108) ;  /* 0xffffffac00a87947 */ /* 0x000fea000383ffff */
.L_x_36:
[----:B------:R-:W-:-:S07]  /*7d00*/  MOV R0, UR5 ;  /* 0x0000000500007c02 */ /* 0x000fce0008000f00 */
.L_x_109:
[----:B-1----:R1:W2:Y:S02]  /*7d10*/  SYNCS.PHASECHK.TRANS64.TRYWAIT P0, [R0+URZ], R2 ;  /* 0x00000002000075a7 */ /* 0x0022a400080011ff */
[----:B--2---:R-:W-:Y:S05]  /*7d20*/  @!P0 NANOSLEEP.SYNCS 0x989680 ;  /* 0x009896800000895d */ /* 0x004fea0003900000 */
[----:B------:R-:W2:Y:S02]  /*7d30*/  @!P0 SYNCS.PHASECHK.TRANS64 P0, [R0+URZ], R2 ;  /* 0x00000002000085a7 */ /* 0x000ea400080010ff */
[----:B--2---:R-:W-:Y:S05]  /*7d40*/  @!P0 BRA `(.L_x_109) ;  /* 0xfffffffc00f08947 */ /* 0x004fea000383ffff */
[----:B------:R-:W-:Y:S05]  /*7d50*/  BRA `(.L_x_110) ;  /* 0xffffffac00b87947 */ /* 0x000fea000383ffff */
.L_x_37:
[----:B------:R-:W-:-:S07]  /*7d60*/  MOV R0, UR5 ;  /* 0x0000000500007c02 */ /* 0x000fce0008000f00 */
.L_x_111:
[----:B-1----:R1:W2:Y:S02]  /*7d70*/  SYNCS.PHASECHK.TRANS64.TRYWAIT P0, [R0+URZ], R2 ;  /* 0x00000002000075a7 */ /* 0x0022a400080011ff */
[----:B--2---:R-:W-:Y:S05]  /*7d80*/  @!P0 NANOSLEEP.SYNCS 0x989680 ;  /* 0x009896800000895d */ /* 0x004fea0003900000 */
[----:B------:R-:W2:Y:S02]  /*7d90*/  @!P0 SYNCS.PHASECHK.TRANS64 P0, [R0+URZ], R2 ;  /* 0x00000002000085a7 */ /* 0x000ea400080010ff */
[----:B--2---:R-:W-:Y:S05]  /*7da0*/  @!P0 BRA `(.L_x_111) ;  /* 0xfffffffc00f08947 */ /* 0x004fea000383ffff */
[----:B------:R-:W-:Y:S05]  /*7db0*/  BRA `(.L_x_112) ;  /* 0xffffffac00c87947 */ /* 0x000fea000383ffff */
.L_x_38:
[----:B------:R-:W-:-:S07]  /*7dc0*/  MOV R0, UR5 ;  /* 0x0000000500007c02 */ /* 0x000fce0008000f00 */
.L_x_113:
[----:B-1----:R1:W2:Y:S02]  /*7dd0*/  SYNCS.PHASECHK.TRANS64.TRYWAIT P0, [R0+URZ], R2 ;  /* 0x00000002000075a7 */ /* 0x0022a400080011ff */
[----:B--2---:R-:W-:Y:S05]  /*7de0*/  @!P0 NANOSLEEP.SYNCS 0x989680 ;  /* 0x009896800000895d */ /* 0x004fea0003900000 */
[----:B------:R-:W2:Y:S02]  /*7df0*/  @!P0 SYNCS.PHASECHK.TRANS64 P0, [R0+URZ], R2 ;  /* 0x00000002000085a7 */ /* 0x000ea400080010ff */
[----:B--2---:R-:W-:Y:S05]  /*7e00*/  @!P0 BRA `(.L_x_113) ;  /* 0xfffffffc00f08947 */ /* 0x004fea000383ffff */
[----:B------:R-:W-:Y:S05]  /*7e10*/  BRA `(.L_x_114) ;  /* 0xffffffac00d87947 */ /* 0x000fea000383ffff */
.L_x_39:
[----:B------:R-:W-:-:S07]  /*7e20*/  MOV R0, UR5 ;  /* 0x0000000500007c02 */ /* 0x000fce0008000f00 */
.L_x_115:
[----:B-1----:R1:W2:Y:S02]  /*7e30*/  SYNCS.PHASECHK.TRANS64.TRYWAIT P0, [R0+URZ], R2 ;  /* 0x00000002000075a7 */ /* 0x0022a400080011ff */
[----:B--2---:R-:W-:Y:S05]  /*7e40*/  @!P0 NANOSLEEP.SYNCS 0x989680 ;  /* 0x009896800000895d */ /* 0x004fea0003900000 */
[----:B------:R-:W2:Y:S02]  /*7e50*/  @!P0 SYNCS.PHASECHK.TRANS64 P0, [R0+URZ], R2 ;  /* 0x00000002000085a7 */ /* 0x000ea400080010ff */
[----:B--2---:R-:W-:Y:S05]  /*7e60*/  @!P0 BRA `(.L_x_115) ;  /* 0xfffffffc00f08947 */ /* 0x004fea000383ffff */
[----:B------:R-:W-:Y:S05]  /*7e70*/  BRA `(.L_x_116) ;  /* 0xffffffac00e87947 */ /* 0x000fea000383ffff */
.L_x_40:
[----:B------:R-:W-:-:S07]  /*7e80*/  MOV R0, UR5 ;  /* 0x0000000500007c02 */ /* 0x000fce0008000f00 */
.L_x_117:
[----:B-1----:R1:W2:Y:S02]  /*7e90*/  SYNCS.PHASECHK.TRANS64.TRYWAIT P0, [R0+URZ], R2 ;  /* 0x00000002000075a7 */ /* 0x0022a400080011ff */
[----:B--2---:R-:W-:Y:S05]  /*7ea0*/  @!P0 NANOSLEEP.SYNCS 0x989680 ;  /* 0x009896800000895d */ /* 0x004fea0003900000 */
[----:B------:R-:W2:Y:S02]  /*7eb0*/  @!P0 SYNCS.PHASECHK.TRANS64 P0, [R0+URZ], R2 ;  /* 0x00000002000085a7 */ /* 0x000ea400080010ff */
[----:B--2---:R-:W-:Y:S05]  /*7ec0*/  @!P0 BRA `(.L_x_117) ;  /* 0xfffffffc00f08947 */ /* 0x004fea000383ffff */
[----:B------:R-:W-:Y:S05]  /*7ed0*/  BRA `(.L_x_118) ;  /* 0xffffffac00f87947 */ /* 0x000fea000383ffff */
.L_x_41:
[----:B------:R-:W-:-:S07]  /*7ee0*/  MOV R0, UR5 ;  /* 0x0000000500007c02 */ /* 0x000fce0008000f00 */
.L_x_119:
[----:B-1----:R1:W2:Y:S02]  /*7ef0*/  SYNCS.PHASECHK.TRANS64.TRYWAIT P0, [R0+URZ], R2 ;  /* 0x00000002000075a7 */ /* 0x0022a400080011ff */
[----:B--2---:R-:W-:Y:S05]  /*7f00*/  @!P0 NANOSLEEP.SYNCS 0x989680 ;  /* 0x009896800000895d */ /* 0x004fea0003900000 */
[----:B------:R-:W2:Y:S02]  /*7f10*/  @!P0 SYNCS.PHASECHK.TRANS64 P0, [R0+URZ], R2 ;  /* 0x00000002000085a7 */ /* 0x000ea400080010ff */
[----:B--2---:R-:W-:Y:S05]  /*7f20*/  @!P0 BRA `(.L_x_119) ;  /* 0xfffffffc00f08947 */ /* 0x004fea000383ffff */
[----:B------:R-:W-:Y:S05]  /*7f30*/  BRA `(.L_x_120) ;  /* 0xffffffb000087947 */ /* 0x000fea000383ffff */
.L_x_42:
[----:B------:R-:W-:-:S07]  /*7f40*/  MOV R0, UR5 ;  /* 0x0000000500007c02 */ /* 0x000fce0008000f00 */
.L_x_121:
[----:B-1----:R1:W2:Y:S02]  /*7f50*/  SYNCS.PHASECHK.TRANS64.TRYWAIT P0, [R0+URZ], R2 ;  /* 0x00000002000075a7 */ /* 0x0022a400080011ff */
[----:B--2---:R-:W-:Y:S05]  /*7f60*/  @!P0 NANOSLEEP.SYNCS 0x989680 ;  /* 0x009896800000895d */ /* 0x004fea0003900000 */
[----:B------:R-:W2:Y:S02]  /*7f70*/  @!P0 SYNCS.PHASECHK.TRANS64 P0, [R0+URZ], R2 ;  /* 0x00000002000085a7 */ /* 0x000ea400080010ff */
[----:B--2---:R-:W-:Y:S05]  /*7f80*/  @!P0 BRA `(.L_x_121) ;  /* 0xfffffffc00f08947 */ /* 0x004fea000383ffff */
[----:B------:R-:W-:Y:S05]  /*7f90*/  BRA `(.L_x_122) ;  /* 0xffffffb000187947 */ /* 0x000fea000383ffff */
.L_x_43:
[----:B------:R-:W-:-:S07]  /*7fa0*/  MOV R0, UR5 ;  /* 0x0000000500007c02 */ /* 0x000fce0008000f00 */
.L_x_123:
[----:B-1----:R1:W2:Y:S02]  /*7fb0*/  SYNCS.PHASECHK.TRANS64.TRYWAIT P0, [R0+URZ], R2 ;  /* 0x00000002000075a7 */ /* 0x0022a400080011ff */
[----:B--2---:R-:W-:Y:S05]  /*7fc0*/  @!P0 NANOSLEEP.SYNCS 0x989680 ;  /* 0x009896800000895d */ /* 0x004fea0003900000 */
[----:B------:R-:W2:Y:S02]  /*7fd0*/  @!P0 SYNCS.PHASECHK.TRANS64 P0, [R0+URZ], R2 ;  /* 0x00000002000085a7 */ /* 0x000ea400080010ff */
[----:B--2---:R-:W-:Y:S05]  /*7fe0*/  @!P0 BRA `(.L_x_123) ;  /* 0xfffffffc00f08947 */ /* 0x004fea000383ffff */
[----:B------:R-:W-:Y:S05]  /*7ff0*/  BRA `(.L_x_124) ;  /* 0xffffffb000287947 */ /* 0x000fea000383ffff */
.L_x_44:
[----:B------:R-:W-:-:S07]  /*8000*/  MOV R0, UR5 ;  /* 0x0000000500007c02 */ /* 0x000fce0008000f00 */
.L_x_125:
[----:B-1----:R1:W2:Y:S02]  /*8010*/  SYNCS.PHASECHK.TRANS64.TRYWAIT P0, [R0+URZ], R2 ;  /* 0x00000002000075a7 */ /* 0x0022a400080011ff */
[----:B--2---:R-:W-:Y:S05]  /*8020*/  @!P0 NANOSLEEP.SYNCS 0x989680 ;  /* 0x009896800000895d */ /* 0x004fea0003900000 */
[----:B------:R-:W2:Y:S02]  /*8030*/  @!P0 SYNCS.PHASECHK.TRANS64 P0, [R0+URZ], R2 ;  /* 0x00000002000085a7 */ /* 0x000ea400080010ff */
[----:B--2---:R-:W-:Y:S05]  /*8040*/  @!P0 BRA `(.L_x_125) ;  /* 0xfffffffc00f08947 */ /* 0x004fea000383ffff */
[----:B------:R-:W-:Y:S05]  /*8050*/  BRA `(.L_x_126) ;  /* 0xffffffb000387947 */ /* 0x000fea000383ffff */
.L_x_45:
[----:B------:R-:W-:-:S07]  /*8060*/  MOV R0, UR5 ;  /* 0x0000000500007c02 */ /* 0x000fce0008000f00 */
.L_x_127:
[----:B-1----:R1:W2:Y:S02]  /*8070*/  SYNCS.PHASECHK.TRANS64.TRYWAIT P0, [R0+URZ], R2 ;  /* 0x00000002000075a7 */ /* 0x0022a400080011ff */
[----:B--2---:R-:W-:Y:S05]  /*8080*/  @!P0 NANOSLEEP.SYNCS 0x989680 ;  /* 0x009896800000895d */ /* 0x004fea0003900000 */
[----:B------:R-:W2:Y:S02]  /*8090*/  @!P0 SYNCS.PHASECHK.TRANS64 P0, [R0+URZ], R2 ;  /* 0x00000002000085a7 */ /* 0x000ea400080010ff */
[----:B--2---:R-:W-:Y:S05]  /*80a0*/  @!P0 BRA `(.L_x_127) ;  /* 0xfffffffc00f08947 */ /* 0x004fea000383ffff */
[----:B------:R-:W-:Y:S05]  /*80b0*/  BRA `(.L_x_128) ;  /* 0xffffffb000487947 */ /* 0x000fea000383ffff */
.L_x_46:
[----:B------:R-:W-:-:S07]  /*80c0*/  MOV R0, UR5 ;  /* 0x0000000500007c02 */ /* 0x000fce0008000f00 */
.L_x_129:
[----:B-1----:R1:W2:Y:S02]  /*80d0*/  SYNCS.PHASECHK.TRANS64.TRYWAIT P0, [R0+URZ], R2 ;  /* 0x00000002000075a7 */ /* 0x0022a400080011ff */
[----:B--2---:R-:W-:Y:S05]  /*80e0*/  @!P0 NANOSLEEP.SYNCS 0x989680 ;  /* 0x009896800000895d */ /* 0x004fea0003900000 */
[----:B------:R-:W2:Y:S02]  /*80f0*/  @!P0 SYNCS.PHASECHK.TRANS64 P0, [R0+URZ], R2 ;  /* 0x00000002000085a7 */ /* 0x000ea400080010ff */
[----:B--2---:R-:W-:Y:S05]  /*8100*/  @!P0 BRA `(.L_x_129) ;  /* 0xfffffffc00f08947 */ /* 0x004fea000383ffff */
[----:B------:R-:W-:Y:S05]  /*8110*/  BRA `(.L_x_130) ;  /* 0xffffffb000587947 */ /* 0x000fea000383ffff */
.L_x_47:
[----:B------:R-:W-:-:S07]  /*8120*/  MOV R0, UR5 ;  /* 0x0000000500007c02 */ /* 0x000fce0008000f00 */
.L_x_131:
[----:B-1----:R1:W2:Y:S02]  /*8130*/  SYNCS.PHASECHK.TRANS64.TRYWAIT P0, [R0+URZ], R2 ;  /* 0x00000002000075a7 */ /* 0x0022a400080011ff */
[----:B--2---:R-:W-:Y:S05]  /*8140*/  @!P0 NANOSLEEP.SYNCS 0x989680 ;  /* 0x009896800000895d */ /* 0x004fea0003900000 */
[----:B------:R-:W2:Y:S02]  /*8150*/  @!P0 SYNCS.PHASECHK.TRANS64 P0, [R0+URZ], R2 ;  /* 0x00000002000085a7 */ /* 0x000ea400080010ff */
[----:B--2---:R-:W-:Y:S05]  /*8160*/  @!P0 BRA `(.L_x_131) ;  /* 0xfffffffc00f08947 */ /* 0x004fea000383ffff */
[----:B------:R-:W-:Y:S05]  /*8170*/  BRA `(.L_x_132) ;  /* 0xffffffb000687947 */ /* 0x000fea000383ffff */
.L_x_48:
[----:B------:R-:W-:-:S07]  /*8180*/  MOV R0, UR5 ;  /* 0x0000000500007c02 */ /* 0x000fce0008000f00 */
.L_x_133:
[----:B-1----:R1:W2:Y:S02]  /*8190*/  SYNCS.PHASECHK.TRANS64.TRYWAIT P0, [R0+URZ], R2 ;  /* 0x00000002000075a7 */ /* 0x0022a400080011ff */
[----:B--2---:R-:W-:Y:S05]  /*81a0*/  @!P0 NANOSLEEP.SYNCS 0x989680 ;  /* 0x009896800000895d */ /* 0x004fea0003900000 */
[----:B------:R-:W2:Y:S02]  /*81b0*/  @!P0 SYNCS.PHASECHK.TRANS64 P0, [R0+URZ], R2 ;  /* 0x00000002000085a7 */ /* 0x000ea400080010ff */
[----:B--2---:R-:W-:Y:S05]  /*81c0*/  @!P0 BRA `(.L_x_133) ;  /* 0xfffffffc00f08947 */ /* 0x004fea000383ffff */
[----:B------:R-:W-:Y:S05]  /*81d0*/  BRA `(.L_x_134) ;  /* 0xffffffb000787947 */ /* 0x000fea000383ffff */
.L_x_49:
[----:B------:R-:W-:-:S07]  /*81e0*/  MOV R0, UR5 ;  /* 0x0000000500007c02 */ /* 0x000fce0008000f00 */
.L_x_135:
[----:B-1----:R1:W2:Y:S02]  /*81f0*/  SYNCS.PHASECHK.TRANS64.TRYWAIT P0, [R0+URZ], R2 ;  /* 0x00000002000075a7 */ /* 0x0022a400080011ff */
[----:B--2---:R-:W-:Y:S05]  /*8200*/  @!P0 NANOSLEEP.SYNCS 0x989680 ;  /* 0x009896800000895d */ /* 0x004fea0003900000 */
[----:B------:R-:W2:Y:S02]  /*8210*/  @!P0 SYNCS.PHASECHK.TRANS64 P0, [R0+URZ], R2 ;  /* 0x00000002000085a7 */ /* 0x000ea400080010ff */
[----:B--2---:R-:W-:Y:S05]  /*8220*/  @!P0 BRA `(.L_x_135) ;  /* 0xfffffffc00f08947 */ /* 0x004fea000383ffff */
[----:B------:R-:W-:Y:S05]  /*8230*/  BRA `(.L_x_136) ;  /* 0xffffffb000887947 */ /* 0x000fea000383ffff */
.L_x_52:
[----:B------:R-:W-:-:S07]  /*8240*/  MOV R4, UR4 ;  /* 0x0000000400047c02 */ /* 0x000fce0008000f00 */
.L_x_137:
[----:B--2---:R2:W3:Y:S02]  /*8250*/  SYNCS.PHASECHK.TRANS64.TRYWAIT P1, [R4+URZ+0x138], R6 ;  /* 0x00013806040075a7 */ /* 0x0044e400080211ff */
[----:B---3--:R-:W-:Y:S05]  /*8260*/  @!P1 NANOSLEEP.SYNCS 0x989680 ;  /* 0x009896800000995d */ /* 0x008fea0003900000 */
[----:B------:R-:W3:Y:S02]  /*8270*/  @!P1 SYNCS.PHASECHK.TRANS64 P1, [R4+URZ+0x138], R6 ;  /* 0x00013806040095a7 */ /* 0x000ee400080210ff */
[----:B---3--:R-:W-:Y:S05]  /*8280*/  @!P1 BRA `(.L_x_137) ;  /* 0xfffffffc00f09947 */ /* 0x008fea000383ffff */
[----:B------:R-:W-:Y:S05]  /*8290*/  BRA `(.L_x_138) ;  /* 0xffffffb000f87947 */ /* 0x000fea000383ffff */
.L_x_53:
[----:B--2---:R-:W-:-:S07]  /*82a0*/  MOV R4, UR4 ;  /* 0x0000000400047c02 */ /* 0x004fce0008000f00 */
.L_x_139:
[----:B--2---:R2:W3:Y:S02]  /*82b0*/  SYNCS.PHASECHK.TRANS64.TRYWAIT P1, [R4+URZ+0x130], R5 ;  /* 0x00013005040075a7 */ /* 0x0044e400080211ff */
[----:B---3--:R-:W-:Y:S05]  /*82c0*/  @!P1 NANOSLEEP.SYNCS 0x989680 ;  /* 0x009896800000995d */ /* 0x008fea0003900000 */
[----:B------:R-:W3:Y:S02]  /*82d0*/  @!P1 SYNCS.PHASECHK.TRANS64 P1, [R4+URZ+0x130], R5 ;  /* 0x00013005040095a7 */ /* 0x000ee400080210ff */
[----:B---3--:R-:W-:Y:S05]  /*82e0*/  @!P1 BRA `(.L_x_139) ;  /* 0xfffffffc00f09947 */ /* 0x008fea000383ffff */
[----:B------:R-:W-:Y:S05]  /*82f0*/  BRA `(.L_x_140) ;  /* 0xffffffb400007947 */ /* 0x000fea000383ffff */
.L_x_61:
[----:B------:R-:W-:-:S07]  /*8300*/  MOV R0, UR18 ;  /* 0x0000001200007c02 */ /* 0x000fce0008000f00 */
.L_x_141:
[----:B-1----:R1:W2:Y:S02]  /*8310*/  SYNCS.PHASECHK.TRANS64.TRYWAIT P0, [R0+URZ+0x130], R4 ;  /* 0x00013004000075a7 */ /* 0x0022a400080011ff */
[----:B--2---:R-:W-:Y:S05]  /*8320*/  @!P0 NANOSLEEP.SYNCS 0x989680 ;  /* 0x009896800000895d */ /* 0x004fea0003900000 */
[----:B------:R-:W2:Y:S02]  /*8330*/  @!P0 SYNCS.PHASECHK.TRANS64 P0, [R0+URZ+0x130], R4 ;  /* 0x00013004000085a7 */ /* 0x000ea400080010ff */
[----:B--2---:R-:W-:Y:S05]  /*8340*/  @!P0 BRA `(.L_x_141) ;  /* 0xfffffffc00f08947 */ /* 0x004fea000383ffff */
[----:B------:R-:W-:Y:S05]  /*8350*/  BRA `(.L_x_142) ;  /* 0xffffffb800787947 */ /* 0x000fea000383ffff */
.L_x_62:
[----:B------:R-:W-:-:S07]  /*8360*/  MOV R4, UR22 ;  /* 0x0000001600047c02 */ /* 0x000fce0008000f00 */
.L_x_143:
[----:B-1----:R1:W2:Y:S02]  /*8370*/  SYNCS.PHASECHK.TRANS64.TRYWAIT P0, [R4+URZ+0x150], R0 ;  /* 0x00015000040075a7 */ /* 0x0022a400080011ff */
[----:B--2---:R-:W-:Y:S05]  /*8380*/  @!P0 NANOSLEEP.SYNCS 0x989680 ;  /* 0x009896800000895d */ /* 0x004fea0003900000 */
[----:B------:R-:W2:Y:S02]  /*8390*/  @!P0 SYNCS.PHASECHK.TRANS64 P0, [R4+URZ+0x150], R0 ;  /* 0x00015000040085a7 */ /* 0x000ea400080010ff */
[----:B--2---:R-:W-:Y:S05]  /*83a0*/  @!P0 BRA `(.L_x_143) ;  /* 0xfffffffc00f08947 */ /* 0x004fea000383ffff */
[----:B------:R-:W-:Y:S05]  /*83b0*/  BRA `(.L_x_144) ;  /* 0xffffffb800947947 */ /* 0x000fea000383ffff */
.L_x_65:
[----:B-1----:R-:W-:Y:S07]  /*83c0*/  MOV R0, UR16 ;  /* 0x0000001000007c02 */ /* 0x002fee0008000f00 */
.L_x_145:
[----:B-1----:R1:W2:Y:S02]  /*83d0*/  SYNCS.PHASECHK.TRANS64.TRYWAIT P0, [R0+URZ], R5 ;  /* 0x00000005000075a7 */ /* 0x0022a400080011ff */
[----:B--2---:R-:W-:Y:S05]  /*83e0*/  @!P0 NANOSLEEP.SYNCS 0x989680 ;  /* 0x009896800000895d */ /* 0x004fea0003900000 */
[----:B------:R-:W2:Y:S02]  /*83f0*/  @!P0 SYNCS.PHASECHK.TRANS64 P0, [R0+URZ], R5 ;  /* 0x00000005000085a7 */ /* 0x000ea400080010ff */
[----:B--2---:R-:W-:Y:S05]  /*8400*/  @!P0 BRA `(.L_x_145) ;  /* 0xfffffffc00f08947 */ /* 0x004fea000383ffff */
[----:B------:R-:W-:Y:S05]  /*8410*/  BRA `(.L_x_64) ;  /* 0xffffffb800b87947 */ /* 0x000fea000383ffff */
.L_x_68:
[----:B------:R-:W-:-:S07]  /*8420*/  MOV R0, UR4 ;  /* 0x0000000400007c02 */ /* 0x000fce0008000f00 */
.L_x_146:
[----:B-1----:R1:W3:Y:S02]  /*8430*/  SYNCS.PHASECHK.TRANS64.TRYWAIT P0, [R0+URZ], R2 ;  /* 0x00000002000075a7 */ /* 0x0022e400080011ff */
[----:B---3--:R-:W-:Y:S05]  /*8440*/  @!P0 NANOSLEEP.SYNCS 0x989680 ;  /* 0x009896800000895d */ /* 0x008fea0003900000 */
[----:B------:R-:W3:Y:S02]  /*8450*/  @!P0 SYNCS.PHASECHK.TRANS64 P0, [R0+URZ], R2 ;  /* 0x00000002000085a7 */ /* 0x000ee400080010ff */
[----:B---3--:R-:W-:Y:S05]  /*8460*/  @!P0 BRA `(.L_x_146) ;  /* 0xfffffffc00f08947 */ /* 0x008fea000383ffff */
[----:B------:R-:W-:Y:S05]  /*8470*/  BRA `(.L_x_147) ;  /* 0xffffffbc00847947 */ /* 0x000fea000383ffff */
.L_x_69:
[----:B------:R-:W-:-:S07]  /*8480*/  MOV R0, UR4 ;  /* 0x0000000400007c02 */ /* 0x000fce0008000f00 */
.L_x_148:
[----:B-1----:R1:W2:Y:S02]  /*8490*/  SYNCS.PHASECHK.TRANS64.TRYWAIT P0, [R0+URZ], R2 ;  /* 0x00000002000075a7 */ /* 0x0022a400080011ff */
[----:B--2---:R-:W-:Y:S05]  /*84a0*/  @!P0 NANOSLEEP.SYNCS 0x989680 ;  /* 0x009896800000895d */ /* 0x004fea0003900000 */
[----:B------:R-:W2:Y:S02]  /*84b0*/  @!P0 SYNCS.PHASECHK.TRANS64 P0, [R0+URZ], R2 ;  /* 0x00000002000085a7 */ /* 0x000ea400080010ff */
[----:B--2---:R-:W-:Y:S05]  /*84c0*/  @!P0 BRA `(.L_x_148) ;  /* 0xfffffffc00f08947 */ /* 0x004fea000383ffff */
[----:B------:R-:W-:Y:S05]  /*84d0*/  BRA `(.L_x_149) ;  /* 0xffffffbc00907947 */ /* 0x000fea000383ffff */
.L_x_74:
[----:B------:R-:W-:Y:S07]  /*84e0*/  MOV R0, UR28 ;  /* 0x0000001c00007c02 */ /* 0x000fee0008000f00 */
.L_x_150:
[----:B--2---:R2:W3:Y:S02]  /*84f0*/  SYNCS.PHASECHK.TRANS64.TRYWAIT P0, [R0+URZ+0x130], R3 ;  /* 0x00013003000075a7 */ /* 0x0044e400080011ff */
[----:B---3--:R-:W-:Y:S05]  /*8500*/  @!P0 NANOSLEEP.SYNCS 0x989680 ;  /* 0x009896800000895d */ /* 0x008fea0003900000 */
[----:B------:R-:W3:Y:S02]  /*8510*/  @!P0 SYNCS.PHASECHK.TRANS64 P0, [R0+URZ+0x130], R3 ;  /* 0x00013003000085a7 */ /* 0x000ee400080010ff */
[----:B---3--:R-:W-:Y:S05]  /*8520*/  @!P0 BRA `(.L_x_150) ;  /* 0xfffffffc00f08947 */ /* 0x008fea000383ffff */
[----:B------:R-:W-:Y:S05]  /*8530*/  BRA `(.L_x_151) ;  /* 0xffffffc000b87947 */ /* 0x000fea000383ffff */
.L_x_77:
[----:B------:R-:W-:Y:S07]  /*8540*/  MOV R0, UR28 ;  /* 0x0000001c00007c02 */ /* 0x000fee0008000f00 */
.L_x_152:
[----:B--2---:R2:W3:Y:S02]  /*8550*/  SYNCS.PHASECHK.TRANS64.TRYWAIT P3, [R0+URZ+0x128], R12 ;  /* 0x0001280c000075a7 */ /* 0x0044e400080611ff */
[----:B---3--:R-:W-:Y:S05]  /*8560*/  @!P3 NANOSLEEP.SYNCS 0x989680 ;  /* 0x009896800000b95d */ /* 0x008fea0003900000 */
[----:B------:R-:W3:Y:S02]  /*8570*/  @!P3 SYNCS.PHASECHK.TRANS64 P3, [R0+URZ+0x128], R12 ;  /* 0x0001280c0000b5a7 */ /* 0x000ee400080610ff */
[----:B---3--:R-:W-:Y:S05]  /*8580*/  @!P3 BRA `(.L_x_152) ;  /* 0xfffffffc00f0b947 */ /* 0x008fea000383ffff */
[----:B------:R-:W-:Y:S05]  /*8590*/  BRA `(.L_x_76) ;  /* 0xffffffc800147947 */ /* 0x000fea000383ffff */
.L_x_80:
[----:B--2---:R-:W-:Y:S07]  /*85a0*/  MOV R0, UR28 ;  /* 0x0000001c00007c02 */ /* 0x004fee0008000f00 */
.L_x_153:
[----:B--2---:R2:W3:Y:S02]  /*85b0*/  SYNCS.PHASECHK.TRANS64.TRYWAIT P0, [R0+URZ+0x118], R3 ;  /* 0x00011803000075a7 */ /* 0x0044e400080011ff */
[----:B---3--:R-:W-:Y:S05]  /*85c0*/  @!P0 NANOSLEEP.SYNCS 0x989680 ;  /* 0x009896800000895d */ /* 0x008fea0003900000 */
[----:B------:R-:W3:Y:S02]  /*85d0*/  @!P0 SYNCS.PHASECHK.TRANS64 P0, [R0+URZ+0x118], R3 ;  /* 0x00011803000085a7 */ /* 0x000ee400080010ff */
[----:B---3--:R-:W-:Y:S05]  /*85e0*/  @!P0 BRA `(.L_x_153) ;  /* 0xfffffffc00f08947 */ /* 0x008fea000383ffff */
[----:B------:R-:W-:Y:S05]  /*85f0*/  BRA `(.L_x_154) ;  /* 0xffffffc800607947 */ /* 0x000fea000383ffff */
.L_x_83:
[----:B------:R-:W-:Y:S07]  /*8600*/  MOV R0, UR43 ;  /* 0x0000002b00007c02 */ /* 0x000fee0008000f00 */
.L_x_155:
[----:B-1----:R1:W2:Y:S02]  /*8610*/  SYNCS.PHASECHK.TRANS64.TRYWAIT P0, [R0+URZ+0x130], R2 ;  /* 0x00013002000075a7 */ /* 0x0022a400080011ff */
[----:B--2---:R-:W-:Y:S05]  /*8620*/  @!P0 NANOSLEEP.SYNCS 0x989680 ;  /* 0x009896800000895d */ /* 0x004fea0003900000 */
[----:B------:R-:W2:Y:S02]  /*8630*/  @!P0 SYNCS.PHASECHK.TRANS64 P0, [R0+URZ+0x130], R2 ;  /* 0x00013002000085a7 */ /* 0x000ea400080010ff */
[----:B--2---:R-:W-:Y:S05]  /*8640*/  @!P0 BRA `(.L_x_155) ;  /* 0xfffffffc00f08947 */ /* 0x004fea000383ffff */
[----:B------:R-:W-:Y:S05]  /*8650*/  BRA `(.L_x_156) ;  /* 0xffffffcc00f87947 */ /* 0x000fea000383ffff */
.L_x_94:
[----:B-1----:R-:W-:Y:S04]  /*8660*/  MOV R3, UR43 ;  /* 0x0000002b00037c02 */ /* 0x002fe80008000f00 */
[----:B------:R1:W2:Y:S03]  /*8670*/  SYNCS.PHASECHK.TRANS64.TRYWAIT P1, [R3+URZ+0x110], R4 ;  /* 0x00011004030075a7 */ /* 0x0002a600080211ff */
[----:B--2---:R-:W-:Y:S05]  /*8680*/  @!P1 NANOSLEEP.SYNCS 0x989680 ;  /* 0x009896800000995d */ /* 0x004fea0003900000 */
[----:B------:R-:W2:Y:S02]  /*8690*/  @!P1 SYNCS.PHASECHK.TRANS64 P1, [R3+URZ+0x110], R4 ;  /* 0x00011004030095a7 */ /* 0x000ea400080210ff */
[----:B--2---:R-:W-:Y:S05]  /*86a0*/  @!P1 BRA `(.L_x_94) ;  /* 0xfffffffc00ec9947 */ /* 0x004fea000383ffff */
[----:B------:R-:W-:Y:S05]  /*86b0*/  BRA `(.L_x_93) ;  /* 0xffffffdc00547947 */ /* 0x000fea000383ffff */
.L_x_96:
[----:B-1----:R1:W4:Y:S02]  /*86c0*/  SYNCS.PHASECHK.TRANS64.TRYWAIT P1, [R22+URZ+0x140], R0 ;  /* 0x00014000160075a7 */ /* 0x00232400080211ff */
[----:B----4-:R-:W-:Y:S05]  /*86d0*/  @!P1 NANOSLEEP.SYNCS 0x989680 ;  /* 0x009896800000995d */ /* 0x010fea0003900000 */
[----:B------:R-:W4:Y:S02]  /*86e0*/  @!P1 SYNCS.PHASECHK.TRANS64 P1, [R22+URZ+0x140], R0 ;  /* 0x00014000160095a7 */ /* 0x000f2400080210ff */
[----:B----4-:R-:W-:Y:S05]  /*86f0*/  @!P1 BRA `(.L_x_96) ;  /* 0xfffffffc00f09947 */ /* 0x010fea000383ffff */
[----:B------:R-:W-:Y:S05]  /*8700*/  BRA `(.L_x_95) ;  /* 0xffffffdc009c7947 */ /* 0x000fea000383ffff */
        .weak           $__internal_0_$__cuda_sm10x_tcgen05_guardrail_trap_col_being_dealloced_not_returned_by_alloc
        .type           $__internal_0_$__cuda_sm10x_tcgen05_guardrail_trap_col_being_dealloced_not_returned_by_alloc,@function
        .size           $__internal_0_$__cuda_sm10x_tcgen05_guardrail_trap_col_being_dealloced_not_returned_by_alloc,($__internal_1_$__cuda_sm10x_tcgen05_guardrail_trap_phase_invalid_during_alloc - $__internal_0_$__cuda_sm10x_tcgen05_guardrail_trap_col_being_dealloced_not_returned_by_alloc)
$__internal_0_$__cuda_sm10x_tcgen05_guardrail_trap_col_being_dealloced_not_returned_by_alloc:
[----:B------:R-:W-:Y:S05]  /*8710*/  BPT.TRAP 0x1 ;  /* 0x000000040000795c */ /* 0x000fea0000300000 */
[----:B------:R-:W-:-:S04]  /*8720*/  HFMA2 R3, -RZ, RZ, 0, 0 ;  /* 0x00000000ff037431 */ /* 0x000fc800000001ff */
[----:B------:R-:W-:Y:S05]  /*8730*/  RET.REL.NODEC R2 `(_ZN7cutlass13device_kernelINS_4conv6kernel13ConvUniversalINS1_16ConvProblemShapeILNS1_8OperatorE1ELi3EEENS1_10collective14CollectiveConvINS1_47MainloopSm100TmaUmmaWarpSpecializedImplicitGemmILS5_1ELi17ELi3ELi1ELi2EN4cute5tupleIJNSA_1CILi1EEESD_SD_EEEEENSB_IJNSC_ILi128EEENSC_ILi64EEENSB_IJSH_EEEEEENS_12float_e4m3_tESK_NSA_8TiledMMAINSA_8MMA_AtomIJNSA_10MMA_TraitsINSA_19SM100_MMA_F8F6F4_SSEJSK_SK_fSG_SH_NSA_17integral_constantINSA_4UMMA5MajorELSR_0EEENSP_ISR_LSR_1EEENSP_INSQ_7ScaleInELSU_0EEESV_EEEEEENSA_6LayoutISE_NSB_IJNSC_ILi0EEESZ_SZ_EEEEENSB_IJNSA_10UnderscoreES12_S12_EEEEENS7_6detail27Sm100ImplicitGemmTileTraitsINSA_20SM90_TMA_LOAD_IM2COLENSA_14ComposedLayoutINSA_7SwizzleILi2ELi4ELi3EEENSA_18smem_ptr_flag_bitsILi8EEENSY_INSB_IJNSC_ILi8EEESH_EEENSB_IJSH_SD_EEEEEEEvEENS16_INSA_13SM90_TMA_LOADENS18_IS1A_S1C_NSY_INSB_IJSH_S1D_EEENSB_IJSD_SH_EEEEEEEvEEEENS_8epilogue10collective18CollectiveEpilogueINS1Q_23Sm100TmaWarpSpecializedILi1ELi1ELi64ELb0ELb0EEEJSJ_NSB_IJNSY_ISG_SD_EENSY_ISH_SD_EEEEESK_NSB_IJNSB_IJllllEEESD_SZ_EEESK_S1Z_NS1Q_6fusion15FusionCallbacksIS1U_NS20_17LinearCombinationISK_fSK_fLNS_15FloatRoundStyleE2EEESJ_S1X_JEEENSA_5SM1004TMEM4LOAD26SM100_TMEM_LOAD_32dp32b64xES17_S1H_NSA_39AutoVectorizingCopyWithAssumedAlignmentILi128EEENSA_21SM90_TMA_STORE_IM2COLES1H_S2B_S2B_EEEvvEEEEvNT_6ParamsE) ;  /* 0xffffff7802307950 */ /* 0x000fea0003c3ffff */
        .weak           $__internal_1_$__cuda_sm10x_tcgen05_guardrail_trap_phase_invalid_during_alloc
        .type           $__internal_1_$__cuda_sm10x_tcgen05_guardrail_trap_phase_invalid_during_alloc,@function
        .size           $__internal_1_$__cuda_sm10x_tcgen05_guardrail_trap_phase_invalid_during_alloc,($__internal_2_$__cuda_sm10x_tcgen05_guardrail_trap_unallocated_columns_being_dealloced - $__internal_1_$__cuda_sm10x_tcgen05_guardrail_trap_phase_invalid_during_alloc)
$__internal_1_$__cuda_sm10x_tcgen05_guardrail_trap_phase_invalid_during_alloc:
[----:B------:R-:W-:Y:S05]  /*8740*/  BPT.TRAP 0x1 ;  /* 0x000000040000795c */ /* 0x000fea0000300000 */
[----:B------:R-:W-:-:S04]  /*8750*/  MOV R3, 0x0 ;  /* 0x0000000000037802 */ /* 0x000fc80000000f00 */
[----:B------:R-:W-:Y:S05]  /*8760*/  RET.REL.NODEC R2 `(_ZN7cutlass13device_kernelINS_4conv6kernel13ConvUniversalINS1_16ConvProblemShapeILNS1_8OperatorE1ELi3EEENS1_10collective14CollectiveConvINS1_47MainloopSm100TmaUmmaWarpSpecializedImplicitGemmILS5_1ELi17ELi3ELi1ELi2EN4cute5tupleIJNSA_1CILi1EEESD_SD_EEEEENSB_IJNSC_ILi128EEENSC_ILi64EEENSB_IJSH_EEEEEENS_12float_e4m3_tESK_NSA_8TiledMMAINSA_8MMA_AtomIJNSA_10MMA_TraitsINSA_19SM100_MMA_F8F6F4_SSEJSK_SK_fSG_SH_NSA_17integral_constantINSA_4UMMA5MajorELSR_0EEENSP_ISR_LSR_1EEENSP_INSQ_7ScaleInELSU_0EEESV_EEEEEENSA_6LayoutISE_NSB_IJNSC_ILi0EEESZ_SZ_EEEEENSB_IJNSA_10UnderscoreES12_S12_EEEEENS7_6detail27Sm100ImplicitGemmTileTraitsINSA_20SM90_TMA_LOAD_IM2COLENSA_14ComposedLayoutINSA_7SwizzleILi2ELi4ELi3EEENSA_18smem_ptr_flag_bitsILi8EEENSY_INSB_IJNSC_ILi8EEESH_EEENSB_IJSH_SD_EEEEEEEvEENS16_INSA_13SM90_TMA_LOADENS18_IS1A_S1C_NSY_INSB_IJSH_S1D_EEENSB_IJSD_SH_EEEEEEEvEEEENS_8epilogue10collective18CollectiveEpilogueINS1Q_23Sm100TmaWarpSpecializedILi1ELi1ELi64ELb0ELb0EEEJSJ_NSB_IJNSY_ISG_SD_EENSY_ISH_SD_EEEEESK_NSB_IJNSB_IJllllEEESD_SZ_EEESK_S1Z_NS1Q_6fusion15FusionCallbacksIS1U_NS20_17LinearCombinationISK_fSK_fLNS_15FloatRoundStyleE2EEESJ_S1X_JEEENSA_5SM1004TMEM4LOAD26SM100_TMEM_LOAD_32dp32b64xES17_S1H_NSA_39AutoVectorizingCopyWithAssumedAlignmentILi128EEENSA_21SM90_TMA_STORE_IM2COLES1H_S2B_S2B_EEEvvEEEEvNT_6ParamsE) ;  /* 0xffffff7802247950 */ /* 0x000fea0003c3ffff */
        .weak           $__internal_2_$__cuda_sm10x_tcgen05_guardrail_trap_unallocated_columns_being_dealloced
        .type           $__internal_2_$__cuda_sm10x_tcgen05_guardrail_trap_unallocated_columns_being_dealloced,@function
        .size           $__internal_2_$__cuda_sm10x_tcgen05_guardrail_trap_unallocated_columns_being_dealloced,(.L_x_158 - $__internal_2_$__cuda_sm10x_tcgen05_guardrail_trap_unallocated_columns_being_dealloced)
$__internal_2_$__cuda_sm10x_tcgen05_guardrail_trap_unallocated_columns_being_dealloced:
[----:B------:R-:W-:Y:S05]  /*8770*/  BPT.TRAP 0x1 ;  /* 0x000000040000795c */ /* 0x000fea0000300000 */
[----:B------:R-:W-:-:S04]  /*8780*/  HFMA2 R3, -RZ, RZ, 0, 0 ;  /* 0x00000000ff037431 */ /* 0x000fc800000001ff */
[----:B------:R-:W-:Y:S05]  /*8790*/  RET.REL.NODEC R2 `(_ZN7cutlass13device_kernelINS_4conv6kernel13ConvUniversalINS1_16ConvProblemShapeILNS1_8OperatorE1ELi3EEENS1_10collective14CollectiveConvINS1_47MainloopSm100TmaUmmaWarpSpecializedImplicitGemmILS5_1ELi17ELi3ELi1ELi2EN4cute5tupleIJNSA_1CILi1EEESD_SD_EEEEENSB_IJNSC_ILi128EEENSC_ILi64EEENSB_IJSH_EEEEEENS_12float_e4m3_tESK_NSA_8TiledMMAINSA_8MMA_AtomIJNSA_10MMA_TraitsINSA_19SM100_MMA_F8F6F4_SSEJSK_SK_fSG_SH_NSA_17integral_constantINSA_4UMMA5MajorELSR_0EEENSP_ISR_LSR_1EEENSP_INSQ_7ScaleInELSU_0EEESV_EEEEEENSA_6LayoutISE_NSB_IJNSC_ILi0EEESZ_SZ_EEEEENSB_IJNSA_10UnderscoreES12_S12_EEEEENS7_6detail27Sm100ImplicitGemmTileTraitsINSA_20SM90_TMA_LOAD_IM2COLENSA_14ComposedLayoutINSA_7SwizzleILi2ELi4ELi3EEENSA_18smem_ptr_flag_bitsILi8EEENSY_INSB_IJNSC_ILi8EEESH_EEENSB_IJSH_SD_EEEEEEEvEENS16_INSA_13SM90_TMA_LOADENS18_IS1A_S1C_NSY_INSB_IJSH_S1D_EEENSB_IJSD_SH_EEEEEEEvEEEENS_8epilogue10collective18CollectiveEpilogueINS1Q_23Sm100TmaWarpSpecializedILi1ELi1ELi64ELb0ELb0EEEJSJ_NSB_IJNSY_ISG_SD_EENSY_ISH_SD_EEEEESK_NSB_IJNSB_IJllllEEESD_SZ_EEESK_S1Z_NS1Q_6fusion15FusionCallbacksIS1U_NS20_17LinearCombinationISK_fSK_fLNS_15FloatRoundStyleE2EEESJ_S1X_JEEENSA_5SM1004TMEM4LOAD26SM100_TMEM_LOAD_32dp32b64xES17_S1H_NSA_39AutoVectorizingCopyWithAssumedAlignmentILi128EEENSA_21SM90_TMA_STORE_IM2COLES1H_S2B_S2B_EEEvvEEEEvNT_6ParamsE) ;  /* 0xffffff7802187950 */ /* 0x000fea0003c3ffff */
.L_x_157:
[----:B------:R-:W-:-:S00]  /*87a0*/  BRA `(.L_x_157) ;  /* 0xfffffffc00fc7947 */ /* 0x000fc0000383ffff */
[----:B------:R-:W-:-:S00]  /*87b0*/  NOP ;  /* 0x0000000000007918 */ /* 0x000fc00000000000 */
        /* <DEDUP_REMOVED lines=12> */
.L_x_158:


//--------------------- .nv.global.init           --------------------------
	.section	.nv.global.init,"aw",@progbits
.nv.global.init:
	.type		$str$29,@object
	.size		$str$29,($str$30 - $str$29)
$str$29:
        /*0000*/ 	.byte	0x28, 0x61, 0x64, 0x64, 0x72, 0x65, 0x73, 0x73, 0x20, 0x26, 0x20, 0x6d, 0x61, 0x73, 0x6b, 0x29
        /*0010*/ 	.byte	0x20, 0x3d, 0x3d, 0x20, 0x30, 0x00
	.type		$str$30,@object
	.size		$str$30,($str$28 - $str$30)
$str$30:
        /*0016*/ 	.byte	0x2f, 0x74, 0x6d, 0x70, 0x2f, 0x63, 0x75, 0x74, 0x6c, 0x61, 0x73, 0x73, 0x5f, 0x73, 0x77, 0x65
        /*0026*/ 	.byte	0x65, 0x70, 0x5f, 0x73, 0x72, 0x63, 0x2f, 0x69, 0x6e, 0x63, 0x6c, 0x75, 0x64, 0x65, 0x2f, 0x63
        /*0036*/ 	.byte	0x75, 0x74, 0x65, 0x2f, 0x70, 0x6f, 0x69, 0x6e, 0x74, 0x65, 0x72, 0x5f, 0x66, 0x6c, 0x61, 0x67
        /*0046*/ 	.byte	0x67, 0x65, 0x64, 0x2e, 0x68, 0x70, 0x70, 0x00
	.type		$str$28,@object
	.size		$str$28,($str$27 - $str$28)
$str$28:
        /*004e*/ 	.byte	0x2f, 0x74, 0x6d, 0x70, 0x2f, 0x63, 0x75, 0x74, 0x6c, 0x61, 0x73, 0x73, 0x5f, 0x73, 0x77, 0x65
        /*005e*/ 	.byte	0x65, 0x70, 0x5f, 0x73, 0x72, 0x63, 0x2f, 0x69, 0x6e, 0x63, 0x6c, 0x75, 0x64, 0x65, 0x2f, 0x63
        /*006e*/ 	.byte	0x75, 0x74, 0x65, 0x2f, 0x61, 0x74, 0x6f, 0x6d, 0x2f, 0x63, 0x6f, 0x70, 0x79, 0x5f, 0x74, 0x72
        /*007e*/ 	.byte	0x61, 0x69, 0x74, 0x73, 0x5f, 0x73, 0x6d, 0x31, 0x30, 0x30, 0x2e, 0x68, 0x70, 0x70, 0x00
	.type		$str$27,@object
	.size		$str$27,(__unnamed_1 - $str$27)
$str$27:
        /*008d*/ 	.byte	0x28, 0x28, 0x75, 0x69, 0x6e, 0x74, 0x33, 0x32, 0x5f, 0x74, 0x28, 0x74, 0x68, 0x72, 0x65, 0x61
        /*009d*/ 	.byte	0x64, 0x49, 0x64, 0x78, 0x2e, 0x78, 0x29, 0x20, 0x2f, 0x20, 0x33, 0x32, 0x29, 0x20, 0x25, 0x20
        /*00ad*/ 	.byte	0x34, 0x29, 0x20, 0x3d, 0x3d, 0x20, 0x28, 0x28, 0x28, 0x74, 0x6d, 0x65, 0x6d, 0x5f, 0x61, 0x64
        /*00bd*/ 	.byte	0x64, 0x72, 0x20, 0x3e, 0x3e, 0x20, 0x31, 0x36, 0x29, 0x20, 0x2f, 0x20, 0x33, 0x32, 0x29, 0x20
        /*00cd*/ 	.byte	0x25, 0x20, 0x34, 0x29, 0x00
	.type		__unnamed_1,@object
	.size		__unnamed_1,(__unnamed_2 - __unnamed_1)
__unnamed_1:
        /*00d2*/ 	.byte	0x61, 0x75, 0x74, 0x6f, 0x20, 0x63, 0x75, 0x74, 0x65, 0x3a, 0x3a, 0x61, 0x73, 0x5f, 0x70, 0x6f
        /* <DEDUP_REMOVED lines=24> */
        /*0262*/ 	.byte	0x43, 0x3c, 0x38, 0x31, 0x39, 0x32, 0x3e, 0x3e, 0x3e, 0x3e, 0x5d, 0x00
	.type		__unnamed_2,@object
	.size		__unnamed_2,(.L_2 - __unnamed_2)
__unnamed_2:
        /* <DEDUP_REMOVED lines=42> */
        /*050e*/ 	.byte	0x3e, 0x3e, 0x3e, 0x3e, 0x5d, 0x00
.L_2:


//--------------------- .nv.shared._ZN7cutlass13device_kernelINS_4conv6kernel13ConvUniversalINS1_16ConvProblemShapeILNS1_8OperatorE1ELi3EEENS1_10collective14CollectiveConvINS1_47MainloopSm100TmaUmmaWarpSpecializedImplicitGemmILS5_1ELi17ELi3ELi1ELi2EN4cute5tupleIJNSA_1CILi1EEESD_SD_EEEEENSB_IJNSC_ILi128EEENSC_ILi64EEENSB_IJSH_EEEEEENS_12float_e4m3_tESK_NSA_8TiledMMAINSA_8MMA_AtomIJNSA_10MMA_TraitsINSA_19SM100_MMA_F8F6F4_SSEJSK_SK_fSG_SH_NSA_17integral_constantINSA_4UMMA5MajorELSR_0EEENSP_ISR_LSR_1EEENSP_INSQ_7ScaleInELSU_0EEESV_EEEEEENSA_6LayoutISE_NSB_IJNSC_ILi0EEESZ_SZ_EEEEENSB_IJNSA_10UnderscoreES12_S12_EEEEENS7_6detail27Sm100ImplicitGemmTileTraitsINSA_20SM90_TMA_LOAD_IM2COLENSA_14ComposedLayoutINSA_7SwizzleILi2ELi4ELi3EEENSA_18smem_ptr_flag_bitsILi8EEENSY_INSB_IJNSC_ILi8EEESH_EEENSB_IJSH_SD_EEEEEEEvEENS16_INSA_13SM90_TMA_LOADENS18_IS1A_S1C_NSY_INSB_IJSH_S1D_EEENSB_IJSD_SH_EEEEEEEvEEEENS_8epilogue10collective18CollectiveEpilogueINS1Q_23Sm100TmaWarpSpecializedILi1ELi1ELi64ELb0ELb0EEEJSJ_NSB_IJNSY_ISG_SD_EENSY_ISH_SD_EEEEESK_NSB_IJNSB_IJllllEEESD_SZ_EEESK_S1Z_NS1Q_6fusion15FusionCallbacksIS1U_NS20_17LinearCombinationISK_fSK_fLNS_15FloatRoundStyleE2EEESJ_S1X_JEEENSA_5SM1004TMEM4LOAD26SM100_TMEM_LOAD_32dp32b64xES17_S1H_NSA_39AutoVectorizingCopyWithAssumedAlignmentILi128EEENSA_21SM90_TMA_STORE_IM2COLES1H_S2B_S2B_EEEvvEEEEvNT_6ParamsE --------------------------
	.section	.nv.shared._ZN7cutlass13device_kernelINS_4conv6kernel13ConvUniversalINS1_16ConvProblemShapeILNS1_8OperatorE1ELi3EEENS1_10collective14CollectiveConvINS1_47MainloopSm100TmaUmmaWarpSpecializedImplicitGemmILS5_1ELi17ELi3ELi1ELi2EN4cute5tupleIJNSA_1CILi1EEESD_SD_EEEEENSB_IJNSC_ILi128EEENSC_ILi64EEENSB_IJSH_EEEEEENS_12float_e4m3_tESK_NSA_8TiledMMAINSA_8MMA_AtomIJNSA_10MMA_TraitsINSA_19SM100_MMA_F8F6F4_SSEJSK_SK_fSG_SH_NSA_17integral_constantINSA_4UMMA5MajorELSR_0EEENSP_ISR_LSR_1EEENSP_INSQ_7ScaleInELSU_0EEESV_EEEEEENSA_6LayoutISE_NSB_IJNSC_ILi0EEESZ_SZ_EEEEENSB_IJNSA_10UnderscoreES12_S12_EEEEENS7_6detail27Sm100ImplicitGemmTileTraitsINSA_20SM90_TMA_LOAD_IM2COLENSA_14ComposedLayoutINSA_7SwizzleILi2ELi4ELi3EEENSA_18smem_ptr_flag_bitsILi8EEENSY_INSB_IJNSC_ILi8EEESH_EEENSB_IJSH_SD_EEEEEEEvEENS16_INSA_13SM90_TMA_LOADENS18_IS1A_S1C_NSY_INSB_IJSH_S1D_EEENSB_IJSD_SH_EEEEEEEvEEEENS_8epilogue10collective18CollectiveEpilogueINS1Q_23Sm100TmaWarpSpecializedILi1ELi1ELi64ELb0ELb0EEEJSJ_NSB_IJNSY_ISG_SD_EENSY_ISH_SD_EEEEESK_NSB_IJNSB_IJllllEEESD_SZ_EEESK_S1Z_NS1Q_6fusion15FusionCallbacksIS1U_NS20_17LinearCombinationISK_fSK_fLNS_15FloatRoundStyleE2EEESJ_S1X_JEEENSA_5SM1004TMEM4LOAD26SM100_TMEM_LOAD_32dp32b64xES17_S1H_NSA_39AutoVectorizingCopyWithAssumedAlignmentILi128EEENSA_21SM90_TMA_STORE_IM2COLES1H_S2B_S2B_EEEvvEEEEvNT_6ParamsE,"aw",@nobits
	.sectionflags	@""
	.align	16
	.zero		1024


//--------------------- .nv.shared.reserved.0     --------------------------
	.section	.nv.shared.reserved.0,"aw",@nobits
	.weak		__nv_reservedSMEM_offset_0_alias
	.size		__nv_reservedSMEM_offset_0_alias, 0, 64
	.other		__nv_reservedSMEM_offset_0_alias,@"STO_CUDA_RESERVED_SHARED STV_DEFAULT"
__nv_reservedSMEM_offset_0_alias:
	.zero		0
.nv.shared.reserved.0:
	.zero		64
	.weak		__nv_reservedSMEM_tcgen05_partition
	.type		__nv_reservedSMEM_tcgen05_partition,@object
	.size		__nv_reservedSMEM_tcgen05_partition,(.L_0 - __nv_reservedSMEM_tcgen05_partition)
__nv_reservedSMEM_tcgen05_partition:
	.zero		32
.L_0:


//--------------------- .nv.global                --------------------------
	.section	.nv.global,"aw",@nobits
.nv.global:
	.type		_ZN39_INTERNAL_ace1d867_4_k_cu_77b51656_30094cute1_E,@object
	.size		_ZN39_INTERNAL_ace1d867_4_k_cu_77b51656_30094cute1_E,(_ZN39_INTERNAL_ace1d867_4_k_cu_77b51656_30094cuda3std3__45__cpo6cbeginE - _ZN39_INTERNAL_ace1d867_4_k_cu_77b51656_30094cute1_E)
_ZN39_INTERNAL_ace1d867_4_k_cu_77b51656_30094cute1_E:
	.zero		1
	.type		_ZN39_INTERNAL_ace1d867_4_k_cu_77b51656_30094cuda3std3__45__cpo6cbeginE,@object
	.size		_ZN39_INTERNAL_ace1d867_4_k_cu_77b51656_30094cuda3std3__45__cpo6cbeginE,(_ZN39_INTERNAL_ace1d867_4_k_cu_77b51656_30094cuda3std3__48in_placeE - _ZN39_INTERNAL_ace1d867_4_k_cu_77b51656_30094cuda3std3__45__cpo6cbeginE)
_ZN39_INTERNAL_ace1d867_4_k_cu_77b51656_30094cuda3std3__45__cpo6cbeginE:
	.zero		1
	.type		_ZN39_INTERNAL_ace1d867_4_k_cu_77b51656_30094cuda3std3__48in_placeE,@object
	.size		_ZN39_INTERNAL_ace1d867_4_k_cu_77b51656_30094cuda3std3__48in_placeE,(_ZN39_INTERNAL_ace1d867_4_k_cu_77b51656_30094cuda3std6ranges3__45__cpo9iter_moveE - _ZN39_INTERNAL_ace1d867_4_k_cu_77b51656_30094cuda3std3__48in_placeE)
_ZN39_INTERNAL_ace1d867_4_k_cu_77b51656_30094cuda3std3__48in_placeE:
	.zero		1
	.type		_ZN39_INTERNAL_ace1d867_4_k_cu_77b51656_30094cuda3std6ranges3__45__cpo9iter_moveE,@object
	.size		_ZN39_INTERNAL_ace1d867_4_k_cu_77b51656_30094cuda3std6ranges3__45__cpo9iter_moveE,(_ZN39_INTERNAL_ace1d867_4_k_cu_77b51656_30094cuda3std3__45__cpo5beginE - _ZN39_INTERNAL_ace1d867_4_k_cu_77b51656_30094cuda3std6ranges3__45__cpo9iter_moveE)
_ZN39_INTERNAL_ace1d867_4_k_cu_77b51656_30094cuda3std6ranges3__45__cpo9iter_moveE:
	.zero		1
	.type		_ZN39_INTERNAL_ace1d867_4_k_cu_77b51656_30094cuda3std3__45__cpo5beginE,@object
	.size		_ZN39_INTERNAL_ace1d867_4_k_cu_77b51656_30094cuda3std3__45__cpo5beginE,(_ZN39_INTERNAL_ace1d867_4_k_cu_77b51656_30094cuda3std3__441_GLOBAL__N__ace1d867_4_k_cu_77b51656_30096ignoreE - _ZN39_INTERNAL_ace1d867_4_k_cu_77b51656_30094cuda3std3__45__cpo5beginE)
_ZN39_INTERNAL_ace1d867_4_k_cu_77b51656_30094cuda3std3__45__cpo5beginE:
	.zero		1
	.type		_ZN39_INTERNAL_ace1d867_4_k_cu_77b51656_30094cuda3std3__441_GLOBAL__N__ace1d867_4_k_cu_77b51656_30096ignoreE,@object
	.size		_ZN39_INTERNAL_ace1d867_4_k_cu_77b51656_30094cuda3std3__441_GLOBAL__N__ace1d867_4_k_cu_77b51656_30096ignoreE,(_ZN39_INTERNAL_ace1d867_4_k_cu_77b51656_30094cute7productE - _ZN39_INTERNAL_ace1d867_4_k_cu_77b51656_30094cuda3std3__441_GLOBAL__N__ace1d867_4_k_cu_77b51656_30096ignoreE)
_ZN39_INTERNAL_ace1d867_4_k_cu_77b51656_30094cuda3std3__441_GLOBAL__N__ace1d867_4_k_cu_77b51656_30096ignoreE:
	.zero		1
	.type		_ZN39_INTERNAL_ace1d867_4_k_cu_77b51656_30094cute7productE,@object
	.size		_ZN39_INTERNAL_ace1d867_4_k_cu_77b51656_30094cute7productE,(_ZN39_INTERNAL_ace1d867_4_k_cu_77b51656_30094cuda3std3__45__cpo3endE - _ZN39_INTERNAL_ace1d867_4_k_cu_77b51656_30094cute7productE)
_ZN39_INTERNAL_ace1d867_4_k_cu_77b51656_30094cute7productE:
	.zero		1
	.type		_ZN39_INTERNAL_ace1d867_4_k_cu_77b51656_30094cuda3std3__45__cpo3endE,@object
	.size		_ZN39_INTERNAL_ace1d867_4_k_cu_77b51656_30094cuda3std3__45__cpo3endE,(_ZN39_INTERNAL_ace1d867_4_k_cu_77b51656_30094cuda3std3__419piecewise_constructE - _ZN39_INTERNAL_ace1d867_4_k_cu_77b51656_30094cuda3std3__45__cpo3endE)
_ZN39_INTERNAL_ace1d867_4_k_cu_77b51656_30094cuda3std3__45__cpo3endE:
	.zero		1
	.type		_ZN39_INTERNAL_ace1d867_4_k_cu_77b51656_30094cuda3std3__419piecewise_constructE,@object
	.size		_ZN39_INTERNAL_ace1d867_4_k_cu_77b51656_30094cuda3std3__419piecewise_constructE,(_ZN39_INTERNAL_ace1d867_4_k_cu_77b51656_30094cuda3std3__45__cpo4cendE - _ZN39_INTERNAL_ace1d867_4_k_cu_77b51656_30094cuda3std3__419piecewise_constructE)
_ZN39_INTERNAL_ace1d867_4_k_cu_77b51656_30094cuda3std3__419piecewise_constructE:
	.zero		1
	.type		_ZN39_INTERNAL_ace1d867_4_k_cu_77b51656_30094cuda3std3__45__cpo4cendE,@object
	.size		_ZN39_INTERNAL_ace1d867_4_k_cu_77b51656_30094cuda3std3__45__cpo4cendE,(_ZN39_INTERNAL_ace1d867_4_k_cu_77b51656_30094cuda3std6ranges3__45__cpo4swapE - _ZN39_INTERNAL_ace1d867_4_k_cu_77b51656_30094cuda3std3__45__cpo4cendE)
_ZN39_INTERNAL_ace1d867_4_k_cu_77b51656_30094cuda3std3__45__cpo4cendE:
	.zero		1
	.type		_ZN39_INTERNAL_ace1d867_4_k_cu_77b51656_30094cuda3std6ranges3__45__cpo4swapE,@object
	.size		_ZN39_INTERNAL_ace1d867_4_k_cu_77b51656_30094cuda3std6ranges3__45__cpo4swapE,(.L_10 - _ZN39_INTERNAL_ace1d867_4_k_cu_77b51656_30094cuda3std6ranges3__45__cpo4swapE)
_ZN39_INTERNAL_ace1d867_4_k_cu_77b51656_30094cuda3std6ranges3__45__cpo4swapE:
	.zero		1
.L_10:


//--------------------- .nv.constant0._ZN7cutlass13device_kernelINS_4conv6kernel13ConvUniversalINS1_16ConvProblemShapeILNS1_8OperatorE1ELi3EEENS1_10collective14CollectiveConvINS1_47MainloopSm100TmaUmmaWarpSpecializedImplicitGemmILS5_1ELi17ELi3ELi1ELi2EN4cute5tupleIJNSA_1CILi1EEESD_SD_EEEEENSB_IJNSC_ILi128EEENSC_ILi64EEENSB_IJSH_EEEEEENS_12float_e4m3_tESK_NSA_8TiledMMAINSA_8MMA_AtomIJNSA_10MMA_TraitsINSA_19SM100_MMA_F8F6F4_SSEJSK_SK_fSG_SH_NSA_17integral_constantINSA_4UMMA5MajorELSR_0EEENSP_ISR_LSR_1EEENSP_INSQ_7ScaleInELSU_0EEESV_EEEEEENSA_6LayoutISE_NSB_IJNSC_ILi0EEESZ_SZ_EEEEENSB_IJNSA_10UnderscoreES12_S12_EEEEENS7_6detail27Sm100ImplicitGemmTileTraitsINSA_20SM90_TMA_LOAD_IM2COLENSA_14ComposedLayoutINSA_7SwizzleILi2ELi4ELi3EEENSA_18smem_ptr_flag_bitsILi8EEENSY_INSB_IJNSC_ILi8EEESH_EEENSB_IJSH_SD_EEEEEEEvEENS16_INSA_13SM90_TMA_LOADENS18_IS1A_S1C_NSY_INSB_IJSH_S1D_EEENSB_IJSD_SH_EEEEEEEvEEEENS_8epilogue10collective18CollectiveEpilogueINS1Q_23Sm100TmaWarpSpecializedILi1ELi1ELi64ELb0ELb0EEEJSJ_NSB_IJNSY_ISG_SD_EENSY_ISH_SD_EEEEESK_NSB_IJNSB_IJllllEEESD_SZ_EEESK_S1Z_NS1Q_6fusion15FusionCallbacksIS1U_NS20_17LinearCombinationISK_fSK_fLNS_15FloatRoundStyleE2EEESJ_S1X_JEEENSA_5SM1004TMEM4LOAD26SM100_TMEM_LOAD_32dp32b64xES17_S1H_NSA_39AutoVectorizingCopyWithAssumedAlignmentILi128EEENSA_21SM90_TMA_STORE_IM2COLES1H_S2B_S2B_EEEvvEEEEvNT_6ParamsE --------------------------
	.section	.nv.constant0._ZN7cutlass13device_kernelINS_4conv6kernel13ConvUniversalINS1_16ConvProblemShapeILNS1_8OperatorE1ELi3EEENS1_10collective14CollectiveConvINS1_47MainloopSm100TmaUmmaWarpSpecializedImplicitGemmILS5_1ELi17ELi3ELi1ELi2EN4cute5tupleIJNSA_1CILi1EEESD_SD_EEEEENSB_IJNSC_ILi128EEENSC_ILi64EEENSB_IJSH_EEEEEENS_12float_e4m3_tESK_NSA_8TiledMMAINSA_8MMA_AtomIJNSA_10MMA_TraitsINSA_19SM100_MMA_F8F6F4_SSEJSK_SK_fSG_SH_NSA_17integral_constantINSA_4UMMA5MajorELSR_0EEENSP_ISR_LSR_1EEENSP_INSQ_7ScaleInELSU_0EEESV_EEEEEENSA_6LayoutISE_NSB_IJNSC_ILi0EEESZ_SZ_EEEEENSB_IJNSA_10UnderscoreES12_S12_EEEEENS7_6detail27Sm100ImplicitGemmTileTraitsINSA_20SM90_TMA_LOAD_IM2COLENSA_14ComposedLayoutINSA_7SwizzleILi2ELi4ELi3EEENSA_18smem_ptr_flag_bitsILi8EEENSY_INSB_IJNSC_ILi8EEESH_EEENSB_IJSH_SD_EEEEEEEvEENS16_INSA_13SM90_TMA_LOADENS18_IS1A_S1C_NSY_INSB_IJSH_S1D_EEENSB_IJSD_SH_EEEEEEEvEEEENS_8epilogue10collective18CollectiveEpilogueINS1Q_23Sm100TmaWarpSpecializedILi1ELi1ELi64ELb0ELb0EEEJSJ_NSB_IJNSY_ISG_SD_EENSY_ISH_SD_EEEEESK_NSB_IJNSB_IJllllEEESD_SZ_EEESK_S1Z_NS1Q_6fusion15FusionCallbacksIS1U_NS20_17LinearCombinationISK_fSK_fLNS_15FloatRoundStyleE2EEESJ_S1X_JEEENSA_5SM1004TMEM4LOAD26SM100_TMEM_LOAD_32dp32b64xES17_S1H_NSA_39AutoVectorizingCopyWithAssumedAlignmentILi128EEENSA_21SM90_TMA_STORE_IM2COLES1H_S2B_S2B_EEEvvEEEEvNT_6ParamsE,"a",@progbits
	.sectionflags	@""
	.align	4
.nv.constant0._ZN7cutlass13device_kernelINS_4conv6kernel13ConvUniversalINS1_16ConvProblemShapeILNS1_8OperatorE1ELi3EEENS1_10collective14CollectiveConvINS1_47MainloopSm100TmaUmmaWarpSpecializedImplicitGemmILS5_1ELi17ELi3ELi1ELi2EN4cute5tupleIJNSA_1CILi1EEESD_SD_EEEEENSB_IJNSC_ILi128EEENSC_ILi64EEENSB_IJSH_EEEEEENS_12float_e4m3_tESK_NSA_8TiledMMAINSA_8MMA_AtomIJNSA_10MMA_TraitsINSA_19SM100_MMA_F8F6F4_SSEJSK_SK_fSG_SH_NSA_17integral_constantINSA_4UMMA5MajorELSR_0EEENSP_ISR_LSR_1EEENSP_INSQ_7ScaleInELSU_0EEESV_EEEEEENSA_6LayoutISE_NSB_IJNSC_ILi0EEESZ_SZ_EEEEENSB_IJNSA_10UnderscoreES12_S12_EEEEENS7_6detail27Sm100ImplicitGemmTileTraitsINSA_20SM90_TMA_LOAD_IM2COLENSA_14ComposedLayoutINSA_7SwizzleILi2ELi4ELi3EEENSA_18smem_ptr_flag_bitsILi8EEENSY_INSB_IJNSC_ILi8EEESH_EEENSB_IJSH_SD_EEEEEEEvEENS16_INSA_13SM90_TMA_LOADENS18_IS1A_S1C_NSY_INSB_IJSH_S1D_EEENSB_IJSD_SH_EEEEEEEvEEEENS_8epilogue10collective18CollectiveEpilogueINS1Q_23Sm100TmaWarpSpecializedILi1ELi1ELi64ELb0ELb0EEEJSJ_NSB_IJNSY_ISG_SD_EENSY_ISH_SD_EEEEESK_NSB_IJNSB_IJllllEEESD_SZ_EEESK_S1Z_NS1Q_6fusion15FusionCallbacksIS1U_NS20_17LinearCombinationISK_fSK_fLNS_15FloatRoundStyleE2EEESJ_S1X_JEEENSA_5SM1004TMEM4LOAD26SM100_TMEM_LOAD_32dp32b64xES17_S1H_NSA_39AutoVectorizingCopyWithAssumedAlignmentILi128EEENSA_21SM90_TMA_STORE_IM2COLES1H_S2B_S2B_EEEvvEEEEvNT_6ParamsE:
	.zero		3200


//--------------------- SYMBOLS --------------------------

	.type		.nv.reservedSmem.offset0,@object
	.size		.nv.reservedSmem.offset0,0x4
	.type		.nv.reservedSmem.cap,@object
	.size		.nv.reservedSmem.cap,0x4
	.type		__assertfail,@function
